//
// Generated by NVIDIA NVVM Compiler
//
// Compiler Build ID: CL-36424714
// Cuda compilation tools, release 13.0, V13.0.88
// Based on NVVM 20.0.0
//

.version 9.0
.target sm_100
.address_size 64

	// .globl	_Z12PowerKernal2PjS_y
// _ZZ12PowerKernal2PjS_yE1s has been demoted

.visible .entry _Z12PowerKernal2PjS_y(
	.param .u64 .ptr .align 1 _Z12PowerKernal2PjS_y_param_0,
	.param .u64 .ptr .align 1 _Z12PowerKernal2PjS_y_param_1,
	.param .u64 _Z12PowerKernal2PjS_y_param_2
)
{
	.local .align 8 .b8 	__local_depot0[8];
	.reg .b64 	%SP;
	.reg .b64 	%SPL;
	.reg .pred 	%p<9>;
	.reg .b32 	%r<23>;
	.reg .b64 	%rd<364>;
	// demoted variable
	.shared .align 8 .b8 _ZZ12PowerKernal2PjS_yE1s[32768];
	mov.u64 	%SPL, __local_depot0;
	cvta.local.u64 	%SP, %SPL;
	ld.param.u64 	%rd8, [_Z12PowerKernal2PjS_y_param_1];
	ld.param.u64 	%rd9, [_Z12PowerKernal2PjS_y_param_2];
	mov.u32 	%r1, %tid.x;
	setp.ne.s32 	%p1, %r1, 0;
	@%p1 bra 	$L__BB0_3;
	mov.b32 	%r22, 0;
	mov.u32 	%r7, _ZZ12PowerKernal2PjS_yE1s;
	cvt.u64.u32 	%rd11, %r7;
$L__BB0_2:
	shl.b32 	%r5, %r22, 5;
	and.b32  	%r6, %r5, 32256;
	cvt.u64.u32 	%rd10, %r6;
	cvta.shared.u64 	%rd12, %rd11;
	add.s64 	%rd13, %rd10, %rd12;
	shl.b32 	%r8, %r22, 3;
	add.s32 	%r9, %r7, %r8;
	st.volatile.shared.u64 	[%r9], %rd13;
	add.s32 	%r10, %r5, 32;
	and.b32  	%r11, %r10, 32288;
	cvt.u64.u32 	%rd14, %r11;
	add.s64 	%rd15, %rd14, %rd12;
	st.volatile.shared.u64 	[%r9+8], %rd15;
	add.s32 	%r12, %r5, 64;
	and.b32  	%r13, %r12, 32320;
	cvt.u64.u32 	%rd16, %r13;
	add.s64 	%rd17, %rd16, %rd12;
	st.volatile.shared.u64 	[%r9+16], %rd17;
	add.s64 	%rd18, %rd15, 64;
	st.volatile.shared.u64 	[%r9+24], %rd18;
	add.s32 	%r14, %r5, 128;
	and.b32  	%r15, %r14, 32384;
	cvt.u64.u32 	%rd19, %r15;
	add.s64 	%rd20, %rd19, %rd12;
	st.volatile.shared.u64 	[%r9+32], %rd20;
	add.s64 	%rd21, %rd12, 128;
	add.s64 	%rd22, %rd14, %rd21;
	st.volatile.shared.u64 	[%r9+40], %rd22;
	add.s64 	%rd23, %rd16, %rd21;
	st.volatile.shared.u64 	[%r9+48], %rd23;
	add.s64 	%rd24, %rd15, 192;
	st.volatile.shared.u64 	[%r9+56], %rd24;
	add.s32 	%r16, %r5, 256;
	and.b32  	%r17, %r16, 32512;
	cvt.u64.u32 	%rd25, %r17;
	add.s64 	%rd26, %rd25, %rd12;
	st.volatile.shared.u64 	[%r9+64], %rd26;
	add.s64 	%rd27, %rd12, 256;
	add.s64 	%rd28, %rd14, %rd27;
	st.volatile.shared.u64 	[%r9+72], %rd28;
	add.s64 	%rd29, %rd16, %rd27;
	st.volatile.shared.u64 	[%r9+80], %rd29;
	add.s64 	%rd30, %rd15, 320;
	st.volatile.shared.u64 	[%r9+88], %rd30;
	add.s64 	%rd31, %rd19, %rd27;
	st.volatile.shared.u64 	[%r9+96], %rd31;
	add.s64 	%rd32, %rd12, 384;
	add.s64 	%rd33, %rd14, %rd32;
	st.volatile.shared.u64 	[%r9+104], %rd33;
	add.s64 	%rd34, %rd16, %rd32;
	st.volatile.shared.u64 	[%r9+112], %rd34;
	add.s64 	%rd35, %rd15, 448;
	st.volatile.shared.u64 	[%r9+120], %rd35;
	add.s32 	%r22, %r22, 16;
	setp.ne.s32 	%p2, %r22, 4096;
	@%p2 bra 	$L__BB0_2;
$L__BB0_3:
	bar.sync 	0;
	mul.wide.u32 	%rd38, %r1, 8;
	mov.u32 	%r18, _ZZ12PowerKernal2PjS_yE1s;
	cvt.u64.u32 	%rd39, %r18;
	cvta.shared.u64 	%rd40, %rd39;
	add.s64 	%rd37, %rd40, %rd38;
	// begin inline asm
	{	
ld.volatile.shared.u64 %rd36, [%rd37];
	}
	// end inline asm
	mov.u64 	%rd363, %rd36;
	// begin inline asm
	bar.sync 0;
	// end inline asm
	setp.eq.s64 	%p3, %rd9, 0;
	@%p3 bra 	$L__BB0_10;
	add.s64 	%rd42, %rd9, -1;
	shr.u64 	%rd43, %rd42, 2;
	mul.hi.u64 	%rd44, %rd43, 2951479051793528259;
	shr.u64 	%rd45, %rd44, 2;
	mul.lo.s64 	%rd46, %rd45, 100;
	sub.s64 	%rd47, %rd42, %rd46;
	add.s64 	%rd362, %rd47, 1;
	setp.lt.u64 	%p4, %rd9, 100;
	@%p4 bra 	$L__BB0_7;
	setp.eq.s64 	%p5, %rd362, 100;
	selp.b64 	%rd49, 0, %rd362, %p5;
	sub.s64 	%rd3, %rd9, %rd49;
	mov.b64 	%rd361, 0;
	add.u64 	%rd250, %SP, 0;
$L__BB0_6:
	.pragma "nounroll";
	mov.u64 	%rd51, %rd363;
	// begin inline asm
	{	
ld.volatile.shared.u64 %rd50, [%rd51];
	}
	// end inline asm
	cvta.to.local.u64 	%rd251, %rd250;
	st.local.u64 	[%rd251], %rd50;
	ld.local.u64 	%rd252, [%rd251];
	mov.u64 	%rd363, %rd252;
	mov.u64 	%rd53, %rd363;
	// begin inline asm
	{	
ld.volatile.shared.u64 %rd52, [%rd53];
	}
	// end inline asm
	st.local.u64 	[%rd251], %rd52;
	ld.local.u64 	%rd253, [%rd251];
	mov.u64 	%rd363, %rd253;
	mov.u64 	%rd55, %rd363;
	// begin inline asm
	{	
ld.volatile.shared.u64 %rd54, [%rd55];
	}
	// end inline asm
	st.local.u64 	[%rd251], %rd54;
	ld.local.u64 	%rd254, [%rd251];
	mov.u64 	%rd363, %rd254;
	mov.u64 	%rd57, %rd363;
	// begin inline asm
	{	
ld.volatile.shared.u64 %rd56, [%rd57];
	}
	// end inline asm
	st.local.u64 	[%rd251], %rd56;
	ld.local.u64 	%rd255, [%rd251];
	mov.u64 	%rd363, %rd255;
	mov.u64 	%rd59, %rd363;
	// begin inline asm
	{	
ld.volatile.shared.u64 %rd58, [%rd59];
	}
	// end inline asm
	st.local.u64 	[%rd251], %rd58;
	ld.local.u64 	%rd256, [%rd251];
	mov.u64 	%rd363, %rd256;
	mov.u64 	%rd61, %rd363;
	// begin inline asm
	{	
ld.volatile.shared.u64 %rd60, [%rd61];
	}
	// end inline asm
	st.local.u64 	[%rd251], %rd60;
	ld.local.u64 	%rd257, [%rd251];
	mov.u64 	%rd363, %rd257;
	mov.u64 	%rd63, %rd363;
	// begin inline asm
	{	
ld.volatile.shared.u64 %rd62, [%rd63];
	}
	// end inline asm
	st.local.u64 	[%rd251], %rd62;
	ld.local.u64 	%rd258, [%rd251];
	mov.u64 	%rd363, %rd258;
	mov.u64 	%rd65, %rd363;
	// begin inline asm
	{	
ld.volatile.shared.u64 %rd64, [%rd65];
	}
	// end inline asm
	st.local.u64 	[%rd251], %rd64;
	ld.local.u64 	%rd259, [%rd251];
	mov.u64 	%rd363, %rd259;
	mov.u64 	%rd67, %rd363;
	// begin inline asm
	{	
ld.volatile.shared.u64 %rd66, [%rd67];
	}
	// end inline asm
	st.local.u64 	[%rd251], %rd66;
	ld.local.u64 	%rd260, [%rd251];
	mov.u64 	%rd363, %rd260;
	mov.u64 	%rd69, %rd363;
	// begin inline asm
	{	
ld.volatile.shared.u64 %rd68, [%rd69];
	}
	// end inline asm
	st.local.u64 	[%rd251], %rd68;
	ld.local.u64 	%rd261, [%rd251];
	mov.u64 	%rd363, %rd261;
	mov.u64 	%rd71, %rd363;
	// begin inline asm
	{	
ld.volatile.shared.u64 %rd70, [%rd71];
	}
	// end inline asm
	st.local.u64 	[%rd251], %rd70;
	ld.local.u64 	%rd262, [%rd251];
	mov.u64 	%rd363, %rd262;
	mov.u64 	%rd73, %rd363;
	// begin inline asm
	{	
ld.volatile.shared.u64 %rd72, [%rd73];
	}
	// end inline asm
	st.local.u64 	[%rd251], %rd72;
	ld.local.u64 	%rd263, [%rd251];
	mov.u64 	%rd363, %rd263;
	mov.u64 	%rd75, %rd363;
	// begin inline asm
	{	
ld.volatile.shared.u64 %rd74, [%rd75];
	}
	// end inline asm
	st.local.u64 	[%rd251], %rd74;
	ld.local.u64 	%rd264, [%rd251];
	mov.u64 	%rd363, %rd264;
	mov.u64 	%rd77, %rd363;
	// begin inline asm
	{	
ld.volatile.shared.u64 %rd76, [%rd77];
	}
	// end inline asm
	st.local.u64 	[%rd251], %rd76;
	ld.local.u64 	%rd265, [%rd251];
	mov.u64 	%rd363, %rd265;
	mov.u64 	%rd79, %rd363;
	// begin inline asm
	{	
ld.volatile.shared.u64 %rd78, [%rd79];
	}
	// end inline asm
	st.local.u64 	[%rd251], %rd78;
	ld.local.u64 	%rd266, [%rd251];
	mov.u64 	%rd363, %rd266;
	mov.u64 	%rd81, %rd363;
	// begin inline asm
	{	
ld.volatile.shared.u64 %rd80, [%rd81];
	}
	// end inline asm
	st.local.u64 	[%rd251], %rd80;
	ld.local.u64 	%rd267, [%rd251];
	mov.u64 	%rd363, %rd267;
	mov.u64 	%rd83, %rd363;
	// begin inline asm
	{	
ld.volatile.shared.u64 %rd82, [%rd83];
	}
	// end inline asm
	st.local.u64 	[%rd251], %rd82;
	ld.local.u64 	%rd268, [%rd251];
	mov.u64 	%rd363, %rd268;
	mov.u64 	%rd85, %rd363;
	// begin inline asm
	{	
ld.volatile.shared.u64 %rd84, [%rd85];
	}
	// end inline asm
	st.local.u64 	[%rd251], %rd84;
	ld.local.u64 	%rd269, [%rd251];
	mov.u64 	%rd363, %rd269;
	mov.u64 	%rd87, %rd363;
	// begin inline asm
	{	
ld.volatile.shared.u64 %rd86, [%rd87];
	}
	// end inline asm
	st.local.u64 	[%rd251], %rd86;
	ld.local.u64 	%rd270, [%rd251];
	mov.u64 	%rd363, %rd270;
	mov.u64 	%rd89, %rd363;
	// begin inline asm
	{	
ld.volatile.shared.u64 %rd88, [%rd89];
	}
	// end inline asm
	st.local.u64 	[%rd251], %rd88;
	ld.local.u64 	%rd271, [%rd251];
	mov.u64 	%rd363, %rd271;
	mov.u64 	%rd91, %rd363;
	// begin inline asm
	{	
ld.volatile.shared.u64 %rd90, [%rd91];
	}
	// end inline asm
	st.local.u64 	[%rd251], %rd90;
	ld.local.u64 	%rd272, [%rd251];
	mov.u64 	%rd363, %rd272;
	mov.u64 	%rd93, %rd363;
	// begin inline asm
	{	
ld.volatile.shared.u64 %rd92, [%rd93];
	}
	// end inline asm
	st.local.u64 	[%rd251], %rd92;
	ld.local.u64 	%rd273, [%rd251];
	mov.u64 	%rd363, %rd273;
	mov.u64 	%rd95, %rd363;
	// begin inline asm
	{	
ld.volatile.shared.u64 %rd94, [%rd95];
	}
	// end inline asm
	st.local.u64 	[%rd251], %rd94;
	ld.local.u64 	%rd274, [%rd251];
	mov.u64 	%rd363, %rd274;
	mov.u64 	%rd97, %rd363;
	// begin inline asm
	{	
ld.volatile.shared.u64 %rd96, [%rd97];
	}
	// end inline asm
	st.local.u64 	[%rd251], %rd96;
	ld.local.u64 	%rd275, [%rd251];
	mov.u64 	%rd363, %rd275;
	mov.u64 	%rd99, %rd363;
	// begin inline asm
	{	
ld.volatile.shared.u64 %rd98, [%rd99];
	}
	// end inline asm
	st.local.u64 	[%rd251], %rd98;
	ld.local.u64 	%rd276, [%rd251];
	mov.u64 	%rd363, %rd276;
	mov.u64 	%rd101, %rd363;
	// begin inline asm
	{	
ld.volatile.shared.u64 %rd100, [%rd101];
	}
	// end inline asm
	st.local.u64 	[%rd251], %rd100;
	ld.local.u64 	%rd277, [%rd251];
	mov.u64 	%rd363, %rd277;
	mov.u64 	%rd103, %rd363;
	// begin inline asm
	{	
ld.volatile.shared.u64 %rd102, [%rd103];
	}
	// end inline asm
	st.local.u64 	[%rd251], %rd102;
	ld.local.u64 	%rd278, [%rd251];
	mov.u64 	%rd363, %rd278;
	mov.u64 	%rd105, %rd363;
	// begin inline asm
	{	
ld.volatile.shared.u64 %rd104, [%rd105];
	}
	// end inline asm
	st.local.u64 	[%rd251], %rd104;
	ld.local.u64 	%rd279, [%rd251];
	mov.u64 	%rd363, %rd279;
	mov.u64 	%rd107, %rd363;
	// begin inline asm
	{	
ld.volatile.shared.u64 %rd106, [%rd107];
	}
	// end inline asm
	st.local.u64 	[%rd251], %rd106;
	ld.local.u64 	%rd280, [%rd251];
	mov.u64 	%rd363, %rd280;
	mov.u64 	%rd109, %rd363;
	// begin inline asm
	{	
ld.volatile.shared.u64 %rd108, [%rd109];
	}
	// end inline asm
	st.local.u64 	[%rd251], %rd108;
	ld.local.u64 	%rd281, [%rd251];
	mov.u64 	%rd363, %rd281;
	mov.u64 	%rd111, %rd363;
	// begin inline asm
	{	
ld.volatile.shared.u64 %rd110, [%rd111];
	}
	// end inline asm
	st.local.u64 	[%rd251], %rd110;
	ld.local.u64 	%rd282, [%rd251];
	mov.u64 	%rd363, %rd282;
	mov.u64 	%rd113, %rd363;
	// begin inline asm
	{	
ld.volatile.shared.u64 %rd112, [%rd113];
	}
	// end inline asm
	st.local.u64 	[%rd251], %rd112;
	ld.local.u64 	%rd283, [%rd251];
	mov.u64 	%rd363, %rd283;
	mov.u64 	%rd115, %rd363;
	// begin inline asm
	{	
ld.volatile.shared.u64 %rd114, [%rd115];
	}
	// end inline asm
	st.local.u64 	[%rd251], %rd114;
	ld.local.u64 	%rd284, [%rd251];
	mov.u64 	%rd363, %rd284;
	mov.u64 	%rd117, %rd363;
	// begin inline asm
	{	
ld.volatile.shared.u64 %rd116, [%rd117];
	}
	// end inline asm
	st.local.u64 	[%rd251], %rd116;
	ld.local.u64 	%rd285, [%rd251];
	mov.u64 	%rd363, %rd285;
	mov.u64 	%rd119, %rd363;
	// begin inline asm
	{	
ld.volatile.shared.u64 %rd118, [%rd119];
	}
	// end inline asm
	st.local.u64 	[%rd251], %rd118;
	ld.local.u64 	%rd286, [%rd251];
	mov.u64 	%rd363, %rd286;
	mov.u64 	%rd121, %rd363;
	// begin inline asm
	{	
ld.volatile.shared.u64 %rd120, [%rd121];
	}
	// end inline asm
	st.local.u64 	[%rd251], %rd120;
	ld.local.u64 	%rd287, [%rd251];
	mov.u64 	%rd363, %rd287;
	mov.u64 	%rd123, %rd363;
	// begin inline asm
	{	
ld.volatile.shared.u64 %rd122, [%rd123];
	}
	// end inline asm
	st.local.u64 	[%rd251], %rd122;
	ld.local.u64 	%rd288, [%rd251];
	mov.u64 	%rd363, %rd288;
	mov.u64 	%rd125, %rd363;
	// begin inline asm
	{	
ld.volatile.shared.u64 %rd124, [%rd125];
	}
	// end inline asm
	st.local.u64 	[%rd251], %rd124;
	ld.local.u64 	%rd289, [%rd251];
	mov.u64 	%rd363, %rd289;
	mov.u64 	%rd127, %rd363;
	// begin inline asm
	{	
ld.volatile.shared.u64 %rd126, [%rd127];
	}
	// end inline asm
	st.local.u64 	[%rd251], %rd126;
	ld.local.u64 	%rd290, [%rd251];
	mov.u64 	%rd363, %rd290;
	mov.u64 	%rd129, %rd363;
	// begin inline asm
	{	
ld.volatile.shared.u64 %rd128, [%rd129];
	}
	// end inline asm
	st.local.u64 	[%rd251], %rd128;
	ld.local.u64 	%rd291, [%rd251];
	mov.u64 	%rd363, %rd291;
	mov.u64 	%rd131, %rd363;
	// begin inline asm
	{	
ld.volatile.shared.u64 %rd130, [%rd131];
	}
	// end inline asm
	st.local.u64 	[%rd251], %rd130;
	ld.local.u64 	%rd292, [%rd251];
	mov.u64 	%rd363, %rd292;
	mov.u64 	%rd133, %rd363;
	// begin inline asm
	{	
ld.volatile.shared.u64 %rd132, [%rd133];
	}
	// end inline asm
	st.local.u64 	[%rd251], %rd132;
	ld.local.u64 	%rd293, [%rd251];
	mov.u64 	%rd363, %rd293;
	mov.u64 	%rd135, %rd363;
	// begin inline asm
	{	
ld.volatile.shared.u64 %rd134, [%rd135];
	}
	// end inline asm
	st.local.u64 	[%rd251], %rd134;
	ld.local.u64 	%rd294, [%rd251];
	mov.u64 	%rd363, %rd294;
	mov.u64 	%rd137, %rd363;
	// begin inline asm
	{	
ld.volatile.shared.u64 %rd136, [%rd137];
	}
	// end inline asm
	st.local.u64 	[%rd251], %rd136;
	ld.local.u64 	%rd295, [%rd251];
	mov.u64 	%rd363, %rd295;
	mov.u64 	%rd139, %rd363;
	// begin inline asm
	{	
ld.volatile.shared.u64 %rd138, [%rd139];
	}
	// end inline asm
	st.local.u64 	[%rd251], %rd138;
	ld.local.u64 	%rd296, [%rd251];
	mov.u64 	%rd363, %rd296;
	mov.u64 	%rd141, %rd363;
	// begin inline asm
	{	
ld.volatile.shared.u64 %rd140, [%rd141];
	}
	// end inline asm
	st.local.u64 	[%rd251], %rd140;
	ld.local.u64 	%rd297, [%rd251];
	mov.u64 	%rd363, %rd297;
	mov.u64 	%rd143, %rd363;
	// begin inline asm
	{	
ld.volatile.shared.u64 %rd142, [%rd143];
	}
	// end inline asm
	st.local.u64 	[%rd251], %rd142;
	ld.local.u64 	%rd298, [%rd251];
	mov.u64 	%rd363, %rd298;
	mov.u64 	%rd145, %rd363;
	// begin inline asm
	{	
ld.volatile.shared.u64 %rd144, [%rd145];
	}
	// end inline asm
	st.local.u64 	[%rd251], %rd144;
	ld.local.u64 	%rd299, [%rd251];
	mov.u64 	%rd363, %rd299;
	mov.u64 	%rd147, %rd363;
	// begin inline asm
	{	
ld.volatile.shared.u64 %rd146, [%rd147];
	}
	// end inline asm
	st.local.u64 	[%rd251], %rd146;
	ld.local.u64 	%rd300, [%rd251];
	mov.u64 	%rd363, %rd300;
	mov.u64 	%rd149, %rd363;
	// begin inline asm
	{	
ld.volatile.shared.u64 %rd148, [%rd149];
	}
	// end inline asm
	st.local.u64 	[%rd251], %rd148;
	ld.local.u64 	%rd301, [%rd251];
	mov.u64 	%rd363, %rd301;
	mov.u64 	%rd151, %rd363;
	// begin inline asm
	{	
ld.volatile.shared.u64 %rd150, [%rd151];
	}
	// end inline asm
	st.local.u64 	[%rd251], %rd150;
	ld.local.u64 	%rd302, [%rd251];
	mov.u64 	%rd363, %rd302;
	mov.u64 	%rd153, %rd363;
	// begin inline asm
	{	
ld.volatile.shared.u64 %rd152, [%rd153];
	}
	// end inline asm
	st.local.u64 	[%rd251], %rd152;
	ld.local.u64 	%rd303, [%rd251];
	mov.u64 	%rd363, %rd303;
	mov.u64 	%rd155, %rd363;
	// begin inline asm
	{	
ld.volatile.shared.u64 %rd154, [%rd155];
	}
	// end inline asm
	st.local.u64 	[%rd251], %rd154;
	ld.local.u64 	%rd304, [%rd251];
	mov.u64 	%rd363, %rd304;
	mov.u64 	%rd157, %rd363;
	// begin inline asm
	{	
ld.volatile.shared.u64 %rd156, [%rd157];
	}
	// end inline asm
	st.local.u64 	[%rd251], %rd156;
	ld.local.u64 	%rd305, [%rd251];
	mov.u64 	%rd363, %rd305;
	mov.u64 	%rd159, %rd363;
	// begin inline asm
	{	
ld.volatile.shared.u64 %rd158, [%rd159];
	}
	// end inline asm
	st.local.u64 	[%rd251], %rd158;
	ld.local.u64 	%rd306, [%rd251];
	mov.u64 	%rd363, %rd306;
	mov.u64 	%rd161, %rd363;
	// begin inline asm
	{	
ld.volatile.shared.u64 %rd160, [%rd161];
	}
	// end inline asm
	st.local.u64 	[%rd251], %rd160;
	ld.local.u64 	%rd307, [%rd251];
	mov.u64 	%rd363, %rd307;
	mov.u64 	%rd163, %rd363;
	// begin inline asm
	{	
ld.volatile.shared.u64 %rd162, [%rd163];
	}
	// end inline asm
	st.local.u64 	[%rd251], %rd162;
	ld.local.u64 	%rd308, [%rd251];
	mov.u64 	%rd363, %rd308;
	mov.u64 	%rd165, %rd363;
	// begin inline asm
	{	
ld.volatile.shared.u64 %rd164, [%rd165];
	}
	// end inline asm
	st.local.u64 	[%rd251], %rd164;
	ld.local.u64 	%rd309, [%rd251];
	mov.u64 	%rd363, %rd309;
	mov.u64 	%rd167, %rd363;
	// begin inline asm
	{	
ld.volatile.shared.u64 %rd166, [%rd167];
	}
	// end inline asm
	st.local.u64 	[%rd251], %rd166;
	ld.local.u64 	%rd310, [%rd251];
	mov.u64 	%rd363, %rd310;
	mov.u64 	%rd169, %rd363;
	// begin inline asm
	{	
ld.volatile.shared.u64 %rd168, [%rd169];
	}
	// end inline asm
	st.local.u64 	[%rd251], %rd168;
	ld.local.u64 	%rd311, [%rd251];
	mov.u64 	%rd363, %rd311;
	mov.u64 	%rd171, %rd363;
	// begin inline asm
	{	
ld.volatile.shared.u64 %rd170, [%rd171];
	}
	// end inline asm
	st.local.u64 	[%rd251], %rd170;
	ld.local.u64 	%rd312, [%rd251];
	mov.u64 	%rd363, %rd312;
	mov.u64 	%rd173, %rd363;
	// begin inline asm
	{	
ld.volatile.shared.u64 %rd172, [%rd173];
	}
	// end inline asm
	st.local.u64 	[%rd251], %rd172;
	ld.local.u64 	%rd313, [%rd251];
	mov.u64 	%rd363, %rd313;
	mov.u64 	%rd175, %rd363;
	// begin inline asm
	{	
ld.volatile.shared.u64 %rd174, [%rd175];
	}
	// end inline asm
	st.local.u64 	[%rd251], %rd174;
	ld.local.u64 	%rd314, [%rd251];
	mov.u64 	%rd363, %rd314;
	mov.u64 	%rd177, %rd363;
	// begin inline asm
	{	
ld.volatile.shared.u64 %rd176, [%rd177];
	}
	// end inline asm
	st.local.u64 	[%rd251], %rd176;
	ld.local.u64 	%rd315, [%rd251];
	mov.u64 	%rd363, %rd315;
	mov.u64 	%rd179, %rd363;
	// begin inline asm
	{	
ld.volatile.shared.u64 %rd178, [%rd179];
	}
	// end inline asm
	st.local.u64 	[%rd251], %rd178;
	ld.local.u64 	%rd316, [%rd251];
	mov.u64 	%rd363, %rd316;
	mov.u64 	%rd181, %rd363;
	// begin inline asm
	{	
ld.volatile.shared.u64 %rd180, [%rd181];
	}
	// end inline asm
	st.local.u64 	[%rd251], %rd180;
	ld.local.u64 	%rd317, [%rd251];
	mov.u64 	%rd363, %rd317;
	mov.u64 	%rd183, %rd363;
	// begin inline asm
	{	
ld.volatile.shared.u64 %rd182, [%rd183];
	}
	// end inline asm
	st.local.u64 	[%rd251], %rd182;
	ld.local.u64 	%rd318, [%rd251];
	mov.u64 	%rd363, %rd318;
	mov.u64 	%rd185, %rd363;
	// begin inline asm
	{	
ld.volatile.shared.u64 %rd184, [%rd185];
	}
	// end inline asm
	st.local.u64 	[%rd251], %rd184;
	ld.local.u64 	%rd319, [%rd251];
	mov.u64 	%rd363, %rd319;
	mov.u64 	%rd187, %rd363;
	// begin inline asm
	{	
ld.volatile.shared.u64 %rd186, [%rd187];
	}
	// end inline asm
	st.local.u64 	[%rd251], %rd186;
	ld.local.u64 	%rd320, [%rd251];
	mov.u64 	%rd363, %rd320;
	mov.u64 	%rd189, %rd363;
	// begin inline asm
	{	
ld.volatile.shared.u64 %rd188, [%rd189];
	}
	// end inline asm
	st.local.u64 	[%rd251], %rd188;
	ld.local.u64 	%rd321, [%rd251];
	mov.u64 	%rd363, %rd321;
	mov.u64 	%rd191, %rd363;
	// begin inline asm
	{	
ld.volatile.shared.u64 %rd190, [%rd191];
	}
	// end inline asm
	st.local.u64 	[%rd251], %rd190;
	ld.local.u64 	%rd322, [%rd251];
	mov.u64 	%rd363, %rd322;
	mov.u64 	%rd193, %rd363;
	// begin inline asm
	{	
ld.volatile.shared.u64 %rd192, [%rd193];
	}
	// end inline asm
	st.local.u64 	[%rd251], %rd192;
	ld.local.u64 	%rd323, [%rd251];
	mov.u64 	%rd363, %rd323;
	mov.u64 	%rd195, %rd363;
	// begin inline asm
	{	
ld.volatile.shared.u64 %rd194, [%rd195];
	}
	// end inline asm
	st.local.u64 	[%rd251], %rd194;
	ld.local.u64 	%rd324, [%rd251];
	mov.u64 	%rd363, %rd324;
	mov.u64 	%rd197, %rd363;
	// begin inline asm
	{	
ld.volatile.shared.u64 %rd196, [%rd197];
	}
	// end inline asm
	st.local.u64 	[%rd251], %rd196;
	ld.local.u64 	%rd325, [%rd251];
	mov.u64 	%rd363, %rd325;
	mov.u64 	%rd199, %rd363;
	// begin inline asm
	{	
ld.volatile.shared.u64 %rd198, [%rd199];
	}
	// end inline asm
	st.local.u64 	[%rd251], %rd198;
	ld.local.u64 	%rd326, [%rd251];
	mov.u64 	%rd363, %rd326;
	mov.u64 	%rd201, %rd363;
	// begin inline asm
	{	
ld.volatile.shared.u64 %rd200, [%rd201];
	}
	// end inline asm
	st.local.u64 	[%rd251], %rd200;
	ld.local.u64 	%rd327, [%rd251];
	mov.u64 	%rd363, %rd327;
	mov.u64 	%rd203, %rd363;
	// begin inline asm
	{	
ld.volatile.shared.u64 %rd202, [%rd203];
	}
	// end inline asm
	st.local.u64 	[%rd251], %rd202;
	ld.local.u64 	%rd328, [%rd251];
	mov.u64 	%rd363, %rd328;
	mov.u64 	%rd205, %rd363;
	// begin inline asm
	{	
ld.volatile.shared.u64 %rd204, [%rd205];
	}
	// end inline asm
	st.local.u64 	[%rd251], %rd204;
	ld.local.u64 	%rd329, [%rd251];
	mov.u64 	%rd363, %rd329;
	mov.u64 	%rd207, %rd363;
	// begin inline asm
	{	
ld.volatile.shared.u64 %rd206, [%rd207];
	}
	// end inline asm
	st.local.u64 	[%rd251], %rd206;
	ld.local.u64 	%rd330, [%rd251];
	mov.u64 	%rd363, %rd330;
	mov.u64 	%rd209, %rd363;
	// begin inline asm
	{	
ld.volatile.shared.u64 %rd208, [%rd209];
	}
	// end inline asm
	st.local.u64 	[%rd251], %rd208;
	ld.local.u64 	%rd331, [%rd251];
	mov.u64 	%rd363, %rd331;
	mov.u64 	%rd211, %rd363;
	// begin inline asm
	{	
ld.volatile.shared.u64 %rd210, [%rd211];
	}
	// end inline asm
	st.local.u64 	[%rd251], %rd210;
	ld.local.u64 	%rd332, [%rd251];
	mov.u64 	%rd363, %rd332;
	mov.u64 	%rd213, %rd363;
	// begin inline asm
	{	
ld.volatile.shared.u64 %rd212, [%rd213];
	}
	// end inline asm
	st.local.u64 	[%rd251], %rd212;
	ld.local.u64 	%rd333, [%rd251];
	mov.u64 	%rd363, %rd333;
	mov.u64 	%rd215, %rd363;
	// begin inline asm
	{	
ld.volatile.shared.u64 %rd214, [%rd215];
	}
	// end inline asm
	st.local.u64 	[%rd251], %rd214;
	ld.local.u64 	%rd334, [%rd251];
	mov.u64 	%rd363, %rd334;
	mov.u64 	%rd217, %rd363;
	// begin inline asm
	{	
ld.volatile.shared.u64 %rd216, [%rd217];
	}
	// end inline asm
	st.local.u64 	[%rd251], %rd216;
	ld.local.u64 	%rd335, [%rd251];
	mov.u64 	%rd363, %rd335;
	mov.u64 	%rd219, %rd363;
	// begin inline asm
	{	
ld.volatile.shared.u64 %rd218, [%rd219];
	}
	// end inline asm
	st.local.u64 	[%rd251], %rd218;
	ld.local.u64 	%rd336, [%rd251];
	mov.u64 	%rd363, %rd336;
	mov.u64 	%rd221, %rd363;
	// begin inline asm
	{	
ld.volatile.shared.u64 %rd220, [%rd221];
	}
	// end inline asm
	st.local.u64 	[%rd251], %rd220;
	ld.local.u64 	%rd337, [%rd251];
	mov.u64 	%rd363, %rd337;
	mov.u64 	%rd223, %rd363;
	// begin inline asm
	{	
ld.volatile.shared.u64 %rd222, [%rd223];
	}
	// end inline asm
	st.local.u64 	[%rd251], %rd222;
	ld.local.u64 	%rd338, [%rd251];
	mov.u64 	%rd363, %rd338;
	mov.u64 	%rd225, %rd363;
	// begin inline asm
	{	
ld.volatile.shared.u64 %rd224, [%rd225];
	}
	// end inline asm
	st.local.u64 	[%rd251], %rd224;
	ld.local.u64 	%rd339, [%rd251];
	mov.u64 	%rd363, %rd339;
	mov.u64 	%rd227, %rd363;
	// begin inline asm
	{	
ld.volatile.shared.u64 %rd226, [%rd227];
	}
	// end inline asm
	st.local.u64 	[%rd251], %rd226;
	ld.local.u64 	%rd340, [%rd251];
	mov.u64 	%rd363, %rd340;
	mov.u64 	%rd229, %rd363;
	// begin inline asm
	{	
ld.volatile.shared.u64 %rd228, [%rd229];
	}
	// end inline asm
	st.local.u64 	[%rd251], %rd228;
	ld.local.u64 	%rd341, [%rd251];
	mov.u64 	%rd363, %rd341;
	mov.u64 	%rd231, %rd363;
	// begin inline asm
	{	
ld.volatile.shared.u64 %rd230, [%rd231];
	}
	// end inline asm
	st.local.u64 	[%rd251], %rd230;
	ld.local.u64 	%rd342, [%rd251];
	mov.u64 	%rd363, %rd342;
	mov.u64 	%rd233, %rd363;
	// begin inline asm
	{	
ld.volatile.shared.u64 %rd232, [%rd233];
	}
	// end inline asm
	st.local.u64 	[%rd251], %rd232;
	ld.local.u64 	%rd343, [%rd251];
	mov.u64 	%rd363, %rd343;
	mov.u64 	%rd235, %rd363;
	// begin inline asm
	{	
ld.volatile.shared.u64 %rd234, [%rd235];
	}
	// end inline asm
	st.local.u64 	[%rd251], %rd234;
	ld.local.u64 	%rd344, [%rd251];
	mov.u64 	%rd363, %rd344;
	mov.u64 	%rd237, %rd363;
	// begin inline asm
	{	
ld.volatile.shared.u64 %rd236, [%rd237];
	}
	// end inline asm
	st.local.u64 	[%rd251], %rd236;
	ld.local.u64 	%rd345, [%rd251];
	mov.u64 	%rd363, %rd345;
	mov.u64 	%rd239, %rd363;
	// begin inline asm
	{	
ld.volatile.shared.u64 %rd238, [%rd239];
	}
	// end inline asm
	st.local.u64 	[%rd251], %rd238;
	ld.local.u64 	%rd346, [%rd251];
	mov.u64 	%rd363, %rd346;
	mov.u64 	%rd241, %rd363;
	// begin inline asm
	{	
ld.volatile.shared.u64 %rd240, [%rd241];
	}
	// end inline asm
	st.local.u64 	[%rd251], %rd240;
	ld.local.u64 	%rd347, [%rd251];
	mov.u64 	%rd363, %rd347;
	mov.u64 	%rd243, %rd363;
	// begin inline asm
	{	
ld.volatile.shared.u64 %rd242, [%rd243];
	}
	// end inline asm
	st.local.u64 	[%rd251], %rd242;
	ld.local.u64 	%rd348, [%rd251];
	mov.u64 	%rd363, %rd348;
	mov.u64 	%rd245, %rd363;
	// begin inline asm
	{	
ld.volatile.shared.u64 %rd244, [%rd245];
	}
	// end inline asm
	st.local.u64 	[%rd251], %rd244;
	ld.local.u64 	%rd349, [%rd251];
	mov.u64 	%rd363, %rd349;
	mov.u64 	%rd247, %rd363;
	// begin inline asm
	{	
ld.volatile.shared.u64 %rd246, [%rd247];
	}
	// end inline asm
	st.local.u64 	[%rd251], %rd246;
	ld.local.u64 	%rd350, [%rd251];
	mov.u64 	%rd363, %rd350;
	mov.u64 	%rd249, %rd363;
	// begin inline asm
	{	
ld.volatile.shared.u64 %rd248, [%rd249];
	}
	// end inline asm
	st.local.u64 	[%rd251], %rd248;
	ld.local.u64 	%rd351, [%rd251];
	mov.u64 	%rd363, %rd351;
	add.s64 	%rd361, %rd361, 100;
	setp.ne.s64 	%p6, %rd361, %rd3;
	@%p6 bra 	$L__BB0_6;
$L__BB0_7:
	setp.eq.s64 	%p7, %rd362, 100;
	@%p7 bra 	$L__BB0_10;
	add.u64 	%rd354, %SP, 0;
$L__BB0_9:
	.pragma "nounroll";
	mov.u64 	%rd353, %rd363;
	// begin inline asm
	{	
ld.volatile.shared.u64 %rd352, [%rd353];
	}
	// end inline asm
	cvta.to.local.u64 	%rd355, %rd354;
	st.local.u64 	[%rd355], %rd352;
	ld.local.u64 	%rd356, [%rd355];
	mov.u64 	%rd363, %rd356;
	add.s64 	%rd362, %rd362, -1;
	setp.ne.s64 	%p8, %rd362, 0;
	@%p8 bra 	$L__BB0_9;
$L__BB0_10:
	cvta.to.global.u64 	%rd357, %rd8;
	mov.u64 	%rd358, %rd363;
	mov.u32 	%r19, %ctaid.x;
	mov.u32 	%r20, %ntid.x;
	mad.lo.s32 	%r21, %r20, %r19, %r1;
	mul.wide.u32 	%rd359, %r21, 4;
	add.s64 	%rd360, %rd357, %rd359;
	st.global.u32 	[%rd360], %rd358;
	ret;

}


// ===== COMPILED SASS (sm_100) =====

	.target	sm_100

	.elftype	@"ET_EXEC"


//--------------------- .note.nv.tkinfo           --------------------------
	.section	.note.nv.tkinfo,"",@"SHT_NOTE"
	.sectionflags	@"SHF_NOTE_NV_TKINFO"
	.tkinfo
        /*0018*/ 	.word	0x00000002
        /*0030*/ 	.string	""
        /*0030*/ 	.string	"ptxas"
        /*0030*/ 	.string	"Cuda compilation tools, release 13.0, V13.0.88"
        /*0030*/ 	.string	"Build cuda_13.0.r13.0/compiler.36424714_0"
        /*0030*/ 	.string	"-arch sm_100 -m 64 "



//--------------------- .note.nv.cuinfo           --------------------------
	.section	.note.nv.cuinfo,"",@"SHT_NOTE"
	.sectionflags	@"SHF_NOTE_NV_CUINFO"
        /*0018*/ 	.short	0x0002
        /*001a*/ 	.short	0x0064
        /*001c*/ 	.short	0x0082
	.zero		2


//--------------------- .nv.info                  --------------------------
	.section	.nv.info,"",@"SHT_CUDA_INFO"
	.align	4


	//----- nvinfo : EIATTR_REGCOUNT
	.align		4
        /*0000*/ 	.byte	0x04, 0x2f
        /*0002*/ 	.short	(.L_1 - .L_0)
	.align		4
.L_0:
        /*0004*/ 	.word	index@(_Z12PowerKernal2PjS_y)
        /*0008*/ 	.word	0x00000020


	//----- nvinfo : EIATTR_FRAME_SIZE
	.align		4
.L_1:
        /*000c*/ 	.byte	0x04, 0x11
        /*000e*/ 	.short	(.L_3 - .L_2)
	.align		4
.L_2:
        /*0010*/ 	.word	index@(_Z12PowerKernal2PjS_y)
        /*0014*/ 	.word	0x00000008


	//----- nvinfo : EIATTR_MIN_STACK_SIZE
	.align		4
.L_3:
        /*0018*/ 	.byte	0x04, 0x12
        /*001a*/ 	.short	(.L_5 - .L_4)
	.align		4
.L_4:
        /*001c*/ 	.word	index@(_Z12PowerKernal2PjS_y)
        /*0020*/ 	.word	0x00000008
.L_5:


//--------------------- .nv.compat                --------------------------
	.section	.nv.compat,"",@"SHT_CUDA_COMPAT_INFO"
	.align	4
        /*0000*/ 	.byte	0x02, 0x09, 0x00, 0x00, 0x02, 0x02, 0x01, 0x00, 0x02, 0x05, 0x05, 0x00, 0x03, 0x07, 0x01, 0x01
        /*0010*/ 	.byte	0x02, 0x03, 0x00, 0x00, 0x02, 0x06, 0x01, 0x00, 0x04, 0x0b, 0x08, 0x00, 0x09, 0x00, 0x00, 0x00
        /*0020*/ 	.byte	0x00, 0x00, 0x00, 0x00


//--------------------- .nv.info._Z12PowerKernal2PjS_y --------------------------
	.section	.nv.info._Z12PowerKernal2PjS_y,"",@"SHT_CUDA_INFO"
	.sectionflags	@""
	.align	4


	//----- nvinfo : EIATTR_CUDA_API_VERSION
	.align		4
        /*0000*/ 	.byte	0x04, 0x37
        /*0002*/ 	.short	(.L_7 - .L_6)
.L_6:
        /*0004*/ 	.word	0x00000082


	//----- nvinfo : EIATTR_KPARAM_INFO
	.align		4
.L_7:
        /*0008*/ 	.byte	0x04, 0x17
        /*000a*/ 	.short	(.L_9 - .L_8)
.L_8:
        /*000c*/ 	.word	0x00000000
        /*0010*/ 	.short	0x0002
        /*0012*/ 	.short	0x0010
        /*0014*/ 	.byte	0x00, 0xf0, 0x21, 0x00


	//----- nvinfo : EIATTR_KPARAM_INFO
	.align		4
.L_9:
        /*0018*/ 	.byte	0x04, 0x17
        /*001a*/ 	.short	(.L_11 - .L_10)
.L_10:
        /*001c*/ 	.word	0x00000000
        /*0020*/ 	.short	0x0001
        /*0022*/ 	.short	0x0008
        /*0024*/ 	.byte	0x00, 0xf5, 0x21, 0x00


	//----- nvinfo : EIATTR_KPARAM_INFO
	.align		4
.L_11:
        /*0028*/ 	.byte	0x04, 0x17
        /*002a*/ 	.short	(.L_13 - .L_12)
.L_12:
        /*002c*/ 	.word	0x00000000
        /*0030*/ 	.short	0x0000
        /*0032*/ 	.short	0x0000
        /*0034*/ 	.byte	0x00, 0xf5, 0x21, 0x00


	//----- nvinfo : EIATTR_SPARSE_MMA_MASK
	.align		4
.L_13:
        /*0038*/ 	.byte	0x03, 0x50
        /*003a*/ 	.short	0x0000


	//----- nvinfo : EIATTR_MAXREG_COUNT
	.align		4
        /*003c*/ 	.byte	0x03, 0x1b
        /*003e*/ 	.short	0x00ff


	//----- nvinfo : EIATTR_NUM_BARRIERS
	.align		4
        /*0040*/ 	.byte	0x02, 0x4c
        /*0042*/ 	.byte	0x01
	.zero		1


	//----- nvinfo : EIATTR_MERCURY_ISA_VERSION
	.align		4
        /*0044*/ 	.byte	0x03, 0x5f
        /*0046*/ 	.short	0x0101


	//----- nvinfo : EIATTR_VRC_CTA_INIT_COUNT
	.align		4
        /*0048*/ 	.byte	0x02, 0x4a
	.zero		1
	.zero		1


	//----- nvinfo : EIATTR_EXIT_INSTR_OFFSETS
	.align		4
        /*004c*/ 	.byte	0x04, 0x1c
        /*004e*/ 	.short	(.L_15 - .L_14)


	//   ....[0]....
.L_14:
        /*0050*/ 	.word	0x00002d10


	//----- nvinfo : EIATTR_CRS_STACK_SIZE
	.align		4
.L_15:
        /*0054*/ 	.byte	0x04, 0x1e
        /*0056*/ 	.short	(.L_17 - .L_16)
.L_16:
        /*0058*/ 	.word	0x00000000


	//----- nvinfo : EIATTR_CBANK_PARAM_SIZE
	.align		4
.L_17:
        /*005c*/ 	.byte	0x03, 0x19
        /*005e*/ 	.short	0x0018


	//----- nvinfo : EIATTR_PARAM_CBANK
	.align		4
        /*0060*/ 	.byte	0x04, 0x0a
        /*0062*/ 	.short	(.L_19 - .L_18)
	.align		4
.L_18:
        /*0064*/ 	.word	index@(.nv.constant0._Z12PowerKernal2PjS_y)
        /*0068*/ 	.short	0x0380
        /*006a*/ 	.short	0x0018


	//----- nvinfo : EIATTR_SW_WAR
	.align		4
.L_19:
        /*006c*/ 	.byte	0x04, 0x36
        /*006e*/ 	.short	(.L_21 - .L_20)
.L_20:
        /*0070*/ 	.word	0x00000008
.L_21:


//--------------------- .nv.callgraph             --------------------------
	.section	.nv.callgraph,"",@"SHT_CUDA_CALLGRAPH"
	.align	4
	.sectionentsize	8
	.align		4
        /*0000*/ 	.word	0x00000000
	.align		4
        /*0004*/ 	.word	0xffffffff
	.align		4
        /*0008*/ 	.word	0x00000000
	.align		4
        /*000c*/ 	.word	0xfffffffe
	.align		4
        /*0010*/ 	.word	0x00000000
	.align		4
        /*0014*/ 	.word	0xfffffffd
	.align		4
        /*0018*/ 	.word	0x00000000
	.align		4
        /*001c*/ 	.word	0xfffffffc


//--------------------- .text._Z12PowerKernal2PjS_y --------------------------
	.section	.text._Z12PowerKernal2PjS_y,"ax",@progbits
	.align	128
        .global         _Z12PowerKernal2PjS_y
        .type           _Z12PowerKernal2PjS_y,@function
        .size           _Z12PowerKernal2PjS_y,(.L_x_8 - _Z12PowerKernal2PjS_y)
        .other          _Z12PowerKernal2PjS_y,@"STO_CUDA_ENTRY STV_DEFAULT"
_Z12PowerKernal2PjS_y:
.text._Z12PowerKernal2PjS_y:
[----:B------:R-:W0:Y:S01]  /*0000*/  LDC R1, c[0x0][0x37c] ;  /* 0x0000df00ff017b82 */ /* 0x000e220000000800 */
[----:B------:R-:W1:Y:S01]  /*0010*/  S2R R0, SR_TID.X ;  /* 0x0000000000007919 */ /* 0x000e620000002100 */
[----:B------:R-:W-:Y:S01]  /*0020*/  BSSY.RECONVERGENT B0, `(.L_x_0) ;  /* 0x0000180000007945 */ /* 0x000fe20003800200 */
[----:B0-----:R-:W-:Y:S01]  /*0030*/  VIADD R1, R1, 0xfffffff8 ;  /* 0xfffffff801017836 */ /* 0x001fe20000000000 */
[----:B-1----:R-:W-:-:S13]  /*0040*/  ISETP.NE.AND P0, PT, R0, RZ, PT ;  /* 0x000000ff0000720c */ /* 0x002fda0003f05270 */
[----:B------:R-:W-:Y:S05]  /*0050*/  @P0 BRA `(.L_x_1) ;  /* 0x0000001400f00947 */ /* 0x000fea0003800000 */
[----:B------:R-:W0:Y:S01]  /*0060*/  S2UR UR4, SR_CgaCtaId ;  /* 0x00000000000479c3 */ /* 0x000e220000008800 */
[----:B------:R-:W-:Y:S02]  /*0070*/  UMOV UR5, 0x400 ;  /* 0x0000040000057882 */ /* 0x000fe40000000000 */
[----:B0-----:R-:W-:-:S03]  /*0080*/  ULEA UR5, UR4, UR5, 0x18 ;  /* 0x0000000504057291 */ /* 0x001fc6000f8ec0ff */
[----:B------:R-:W-:-:S09]  /*0090*/  UMOV UR4, URZ ;  /* 0x000000ff00047c82 */ /* 0x000fd20008000000 */
.L_x_2:
[----:B0-----:R-:W0:Y:S01]  /*00a0*/  S2UR UR9, SR_SWINHI ;  /* 0x00000000000979c3 */ /* 0x001e220000002f00 */
[----:B------:R-:W-:Y:S02]  /*00b0*/  USHF.L.U32 UR17, UR4, 0x5, URZ ;  /* 0x0000000504117899 */ /* 0x000fe400080006ff */
[----:B------:R-:W-:Y:S02]  /*00c0*/  UIADD3 UR11, UPT, UPT, UR4, 0x20, URZ ;  /* 0x00000020040b7890 */ /* 0x000fe4000fffe0ff */
[----:B------:R-:W-:Y:S02]  /*00d0*/  UIADD3 UR10, UPT, UPT, UR4, 0x10, URZ ;  /* 0x00000010040a7890 */ /* 0x000fe4000fffe0ff */
[----:B------:R-:W-:Y:S02]  /*00e0*/  ULOP3.LUT UR8, UR17, 0x7e00, URZ, 0xc0, !UPT ;  /* 0x00007e0011087892 */ /* 0x000fe4000f8ec0ff */
[----:B------:R-:W-:Y:S02]  /*00f0*/  USHF.L.U32 UR20, UR11, 0x5, URZ ;  /* 0x000000050b147899 */ /* 0x000fe400080006ff */
[----:B------:R-:W-:-:S02]  /*0100*/  UIADD3 UR11, UPT, UPT, UR17, 0x20, URZ ;  /* 0x00000020110b7890 */ /* 0x000fc4000fffe0ff */
[----:B------:R-:W-:Y:S02]  /*0110*/  USHF.L.U32 UR18, UR10, 0x5, URZ ;  /* 0x000000050a127899 */ /* 0x000fe400080006ff */
[----:B------:R-:W-:Y:S02]  /*0120*/  UIADD3 UR16, UPT, UPT, UR17, 0x100, URZ ;  /* 0x0000010011107890 */ /* 0x000fe4000fffe0ff */
[----:B------:R-:W-:Y:S02]  /*0130*/  UIADD3 UR22, UPT, UPT, UR17, 0x440, URZ ;  /* 0x0000044011167890 */ /* 0x000fe4000fffe0ff */
[----:B------:R-:W-:Y:S02]  /*0140*/  UIADD3 UR34, UPT, UPT, UR17, 0x500, URZ ;  /* 0x0000050011227890 */ /* 0x000fe4000fffe0ff */
[----:B------:R-:W-:Y:S02]  /*0150*/  UIADD3 UR21, UPT, UPT, UR17, 0x420, URZ ;  /* 0x0000042011157890 */ /* 0x000fe4000fffe0ff */
[----:B------:R-:W-:Y:S01]  /*0160*/  ULOP3.LUT UR29, UR11, 0x7e20, URZ, 0xc0, !UPT ;  /* 0x00007e200b1d7892 */ /* 0x000fe2000f8ec0ff */
[----:B------:R-:W-:Y:S01]  /*0170*/  UMOV UR6, UR5 ;  /* 0x0000000500067c82 */ /* 0x000fe20008000000 */
[----:B0-----:R-:W-:Y:S01]  /*0180*/  UMOV UR7, UR9 ;  /* 0x0000000900077c82 */ /* 0x001fe20008000000 */
[----:B------:R-:W-:-:S02]  /*0190*/  UIADD3 UR28, UPT, UPT, UR17, 0x40, URZ ;  /* 0x00000040111c7890 */ /* 0x000fc4000fffe0ff */
[----:B------:R-:W-:Y:S02]  /*01a0*/  UIADD3 UR36, UP0, UPT, UR8, UR6, URZ ;  /* 0x0000000608247290 */ /* 0x000fe4000ff1e0ff */
[----:B------:R-:W-:Y:S02]  /*01b0*/  UIADD3 UR8, UP1, UPT, UR6, 0x80, URZ ;  /* 0x0000008006087890 */ /* 0x000fe4000ff3e0ff */
[----:B------:R-:W-:Y:S02]  /*01c0*/  UIADD3 UR14, UPT, UPT, UR17, 0x80, URZ ;  /* 0x00000080110e7890 */ /* 0x000fe4000fffe0ff */
[----:B------:R-:W-:Y:S01]  /*01d0*/  UIADD3 UR33, UPT, UPT, UR17, 0x480, URZ ;  /* 0x0000048011217890 */ /* 0x000fe2000fffe0ff */
[----:B------:R-:W-:Y:S01]  /*01e0*/  IMAD.U32 R2, RZ, RZ, UR36 ;  /* 0x00000024ff027e24 */ /* 0x000fe2000f8e00ff */
[----:B------:R-:W-:Y:S02]  /*01f0*/  ULOP3.LUT UR25, UR18, 0x7e00, URZ, 0xc0, !UPT ;  /* 0x00007e0012197892 */ /* 0x000fe4000f8ec0ff */
[----:B------:R-:W-:-:S02]  /*0200*/  UIADD3 UR10, UP2, UPT, UR6, 0x100, URZ ;  /* 0x00000100060a7890 */ /* 0x000fc4000ff5e0ff */
[----:B------:R-:W-:Y:S02]  /*0210*/  ULOP3.LUT UR31, UR16, 0x7f00, URZ, 0xc0, !UPT ;  /* 0x00007f00101f7892 */ /* 0x000fe4000f8ec0ff */
[----:B------:R-:W-:Y:S02]  /*0220*/  ULOP3.LUT UR18, UR22, 0x7e40, URZ, 0xc0, !UPT ;  /* 0x00007e4016127892 */ /* 0x000fe4000f8ec0ff */
[----:B------:R-:W-:Y:S02]  /*0230*/  ULOP3.LUT UR32, UR20, 0x7e00, URZ, 0xc0, !UPT ;  /* 0x00007e0014207892 */ /* 0x000fe4000f8ec0ff */
[----:B------:R-:W-:Y:S02]  /*0240*/  ULOP3.LUT UR22, UR34, 0x7f00, URZ, 0xc0, !UPT ;  /* 0x00007f0022167892 */ /* 0x000fe4000f8ec0ff */
[----:B------:R-:W-:Y:S02]  /*0250*/  UIADD3.X UR16, UPT, UPT, URZ, UR7, URZ, UP1, !UPT ;  /* 0x00000007ff107290 */ /* 0x000fe40008ffe4ff */
[----:B------:R-:W-:-:S02]  /*0260*/  UIADD3 UR9, UP3, UPT, UR6, 0x180, URZ ;  /* 0x0000018006097890 */ /* 0x000fc4000ff7e0ff */
[----:B------:R-:W-:Y:S02]  /*0270*/  ULOP3.LUT UR20, UR21, 0x7e20, URZ, 0xc0, !UPT ;  /* 0x00007e2015147892 */ /* 0x000fe4000f8ec0ff */
[----:B------:R-:W-:Y:S02]  /*0280*/  UIADD3 UR34, UP1, UPT, UR6, UR29, URZ ;  /* 0x0000001d06227290 */ /* 0x000fe4000ff3e0ff */
[----:B------:R-:W-:Y:S02]  /*0290*/  ULOP3.LUT UR28, UR28, 0x7e40, URZ, 0xc0, !UPT ;  /* 0x00007e401c1c7892 */ /* 0x000fe4000f8ec0ff */
[----:B------:R-:W-:Y:S02]  /*02a0*/  ULOP3.LUT UR30, UR14, 0x7e80, URZ, 0xc0, !UPT ;  /* 0x00007e800e1e7892 */ /* 0x000fe4000f8ec0ff */
[----:B------:R-:W-:Y:S01]  /*02b0*/  ULOP3.LUT UR21, UR33, 0x7e80, URZ, 0xc0, !UPT ;  /* 0x00007e8021157892 */ /* 0x000fe2000f8ec0ff */
[----:B------:R-:W-:Y:S01]  /*02c0*/  IMAD.U32 R4, RZ, RZ, UR34 ;  /* 0x00000022ff047e24 */ /* 0x000fe2000f8e00ff */
[----:B------:R-:W-:-:S02]  /*02d0*/  UIADD3.X UR37, UPT, UPT, URZ, UR7, URZ, UP0, !UPT ;  /* 0x00000007ff257290 */ /* 0x000fc400087fe4ff */
[----:B------:R-:W-:Y:S02]  /*02e0*/  UIADD3.X UR14, UPT, UPT, URZ, UR7, URZ, UP2, !UPT ;  /* 0x00000007ff0e7290 */ /* 0x000fe400097fe4ff */
[----:B------:R-:W-:Y:S02]  /*02f0*/  UIADD3 UR33, UP0, UPT, UR6, UR25, URZ ;  /* 0x0000001906217290 */ /* 0x000fe4000ff1e0ff */
[----:B------:R-:W-:Y:S01]  /*0300*/  UIADD3 UR25, UP2, UPT, UR6, UR32, URZ ;  /* 0x0000002006197290 */ /* 0x000fe2000ff5e0ff */
[----:B------:R-:W-:Y:S01]  /*0310*/  MOV R3, UR37 ;  /* 0x0000002500037c02 */ /* 0x000fe20008000f00 */
[----:B------:R-:W-:Y:S02]  /*0320*/  UIADD3.X UR11, UPT, UPT, URZ, UR7, URZ, UP3, !UPT ;  /* 0x00000007ff0b7290 */ /* 0x000fe40009ffe4ff */
[----:B------:R-:W-:Y:S02]  /*0330*/  UIADD3.X UR32, UPT, UPT, URZ, UR7, URZ, UP1, !UPT ;  /* 0x00000007ff207290 */ /* 0x000fe40008ffe4ff */
[----:B------:R-:W-:-:S02]  /*0340*/  UIADD3 UR38, UP1, UPT, UR6, UR28, URZ ;  /* 0x0000001c06267290 */ /* 0x000fc4000ff3e0ff */
[----:B------:R-:W-:Y:S02]  /*0350*/  UIADD3 UR36, UP3, UPT, UR34, 0x40, URZ ;  /* 0x0000004022247890 */ /* 0x000fe4000ff7e0ff */
[----:B------:R-:W-:Y:S01]  /*0360*/  ULEA UR35, UR4, UR5, 0x3 ;  /* 0x0000000504237291 */ /* 0x000fe2000f8e18ff */
[----:B------:R-:W-:Y:S01]  /*0370*/  MOV R5, UR32 ;  /* 0x0000002000057c02 */ /* 0x000fe20008000f00 */
[----:B------:R-:W-:Y:S01]  /*0380*/  UIADD3.X UR39, UPT, UPT, URZ, UR32, URZ, UP3, !UPT ;  /* 0x00000020ff277290 */ /* 0x000fe20009ffe4ff */
[----:B------:R-:W-:Y:S01]  /*0390*/  IMAD.U32 R6, RZ, RZ, UR38 ;  /* 0x00000026ff067e24 */ /* 0x000fe2000f8e00ff */
[----:B------:R-:W-:Y:S01]  /*03a0*/  UIADD3.X UR40, UPT, UPT, URZ, UR7, URZ, UP1, !UPT ;  /* 0x00000007ff287290 */ /* 0x000fe20008ffe4ff */
[----:B------:R-:W-:Y:S01]  /*03b0*/  IMAD.U32 R8, RZ, RZ, UR36 ;  /* 0x00000024ff087e24 */ /* 0x000fe2000f8e00ff */
[----:B------:R-:W-:Y:S02]  /*03c0*/  UIADD3 UR37, UP1, UPT, UR6, UR30, URZ ;  /* 0x0000001e06257290 */ /* 0x000fe4000ff3e0ff */
[----:B------:R-:W-:Y:S01]  /*03d0*/  UIADD3 UR38, UP3, UPT, UR29, UR8, URZ ;  /* 0x000000081d267290 */ /* 0x000fe2000ff7e0ff */
[----:B------:R-:W-:Y:S01]  /*03e0*/  MOV R9, UR39 ;  /* 0x0000002700097c02 */ /* 0x000fe20008000f00 */
[----:B------:R0:W-:Y:S01]  /*03f0*/  STS.64 [UR35], R2 ;  /* 0x00000002ff007988 */ /* 0x0001e20008000a23 */
[----:B------:R-:W-:Y:S01]  /*0400*/  MOV R7, UR40 ;  /* 0x0000002800077c02 */ /* 0x000fe20008000f00 */
[----:B------:R-:W-:-:S02]  /*0410*/  UIADD3.X UR39, UPT, UPT, URZ, UR16, URZ, UP3, !UPT ;  /* 0x00000010ff277290 */ /* 0x000fc40009ffe4ff */
[----:B------:R-:W-:Y:S01]  /*0420*/  UIADD3.X UR40, UPT, UPT, URZ, UR7, URZ, UP1, !UPT ;  /* 0x00000007ff287290 */ /* 0x000fe20008ffe4ff */
[----:B------:R1:W-:Y:S01]  /*0430*/  STS.64 [UR35+0x8], R4 ;  /* 0x00000804ff007988 */ /* 0x0003e20008000a23 */
[----:B------:R-:W-:Y:S02]  /*0440*/  UIADD3 UR36, UP1, UPT, UR28, UR8, URZ ;  /* 0x000000081c247290 */ /* 0x000fe4000ff3e0ff */
[----:B------:R-:W-:Y:S01]  /*0450*/  UIADD3 UR23, UPT, UPT, UR17, 0x220, URZ ;  /* 0x0000022011177890 */ /* 0x000fe2000fffe0ff */
[----:B------:R2:W-:Y:S01]  /*0460*/  STS.64 [UR35+0x10], R6 ;  /* 0x00001006ff007988 */ /* 0x0005e20008000a23 */
[----:B0-----:R-:W-:Y:S01]  /*0470*/  IMAD.U32 R2, RZ, RZ, UR37 ;  /* 0x00000025ff027e24 */ /* 0x001fe2000f8e00ff */
[----:B------:R-:W-:Y:S01]  /*0480*/  UIADD3 UR37, UP3, UPT, UR34, 0xc0, URZ ;  /* 0x000000c022257890 */ /* 0x000fe2000ff7e0ff */
[----:B------:R-:W-:Y:S01]  /*0490*/  MOV R3, UR40 ;  /* 0x0000002800037c02 */ /* 0x000fe20008000f00 */
[----:B------:R0:W-:Y:S01]  /*04a0*/  STS.64 [UR35+0x18], R8 ;  /* 0x00001808ff007988 */ /* 0x0001e20008000a23 */
[----:B------:R-:W-:Y:S01]  /*04b0*/  ULOP3.LUT UR23, UR23, 0x7e20, URZ, 0xc0, !UPT ;  /* 0x00007e2017177892 */ /* 0x000fe2000f8ec0ff */
[----:B-1----:R-:W-:Y:S01]  /*04c0*/  IMAD.U32 R4, RZ, RZ, UR38 ;  /* 0x00000026ff047e24 */ /* 0x002fe2000f8e00ff */
[----:B------:R-:W-:Y:S01]  /*04d0*/  MOV R5, UR39 ;  /* 0x0000002700057c02 */ /* 0x000fe20008000f00 */
[----:B------:R-:W-:Y:S01]  /*04e0*/  UIADD3.X UR38, UPT, UPT, URZ, UR32, URZ, UP3, !UPT ;  /* 0x00000020ff267290 */ /* 0x000fe20009ffe4ff */
[----:B------:R1:W-:Y:S01]  /*04f0*/  STS.64 [UR35+0x20], R2 ;  /* 0x00002002ff007988 */ /* 0x0003e20008000a23 */
[----:B------:R-:W-:Y:S01]  /*0500*/  UIADD3.X UR39, UPT, UPT, URZ, UR16, URZ, UP1, !UPT ;  /* 0x00000010ff277290 */ /* 0x000fe20008ffe4ff */
[----:B--2---:R-:W-:Y:S01]  /*0510*/  IMAD.U32 R6, RZ, RZ, UR36 ;  /* 0x00000024ff067e24 */ /* 0x004fe2000f8e00ff */
[----:B------:R-:W-:Y:S01]  /*0520*/  UIADD3 UR31, UP1, UPT, UR6, UR31, URZ ;  /* 0x0000001f061f7290 */ /* 0x000fe2000ff3e0ff */
[----:B------:R2:W-:Y:S01]  /*0530*/  STS.64 [UR35+0x28], R4 ;  /* 0x00002804ff007988 */ /* 0x0005e20008000a23 */
[----:B------:R-:W-:Y:S01]  /*0540*/  UIADD3 UR36, UP3, UPT, UR29, UR10, URZ ;  /* 0x0000000a1d247290 */ /* 0x000fe2000ff7e0ff */
[----:B0-----:R-:W-:Y:S01]  /*0550*/  MOV R9, UR38 ;  /* 0x0000002600097c02 */ /* 0x001fe20008000f00 */
[----:B------:R-:W-:Y:S01]  /*0560*/  IMAD.U32 R8, RZ, RZ, UR37 ;  /* 0x00000025ff087e24 */ /* 0x000fe2000f8e00ff */
[----:B------:R-:W-:Y:S01]  /*0570*/  MOV R7, UR39 ;  /* 0x0000002700077c02 */ /* 0x000fe20008000f00 */
[----:B------:R-:W-:Y:S01]  /*0580*/  UIADD3.X UR38, UPT, UPT, URZ, UR14, URZ, UP3, !UPT ;  /* 0x0000000eff267290 */ /* 0x000fe20009ffe4ff */
[----:B-1----:R-:W-:Y:S01]  /*0590*/  IMAD.U32 R2, RZ, RZ, UR31 ;  /* 0x0000001fff027e24 */ /* 0x002fe2000f8e00ff */
[----:B------:R-:W-:-:S02]  /*05a0*/  UIADD3.X UR39, UPT, UPT, URZ, UR7, URZ, UP1, !UPT ;  /* 0x00000007ff277290 */ /* 0x000fc40008ffe4ff */
[----:B------:R-:W-:Y:S01]  /*05b0*/  UIADD3 UR31, UP3, UPT, UR34, 0x140, URZ ;  /* 0x00000140221f7890 */ /* 0x000fe2000ff7e0ff */
[----:B--2---:R-:W-:Y:S01]  /*05c0*/  IMAD.U32 R4, RZ, RZ, UR36 ;  /* 0x00000024ff047e24 */ /* 0x004fe2000f8e00ff */
[----:B------:R-:W-:Y:S01]  /*05d0*/  UIADD3 UR37, UP1, UPT, UR28, UR10, URZ ;  /* 0x0000000a1c257290 */ /* 0x000fe2000ff3e0ff */
[----:B------:R-:W-:Y:S01]  /*05e0*/  MOV R5, UR38 ;  /* 0x0000002600057c02 */ /* 0x000fe20008000f00 */
[----:B------:R-:W-:Y:S01]  /*05f0*/  UIADD3.X UR36, UPT, UPT, URZ, UR32, URZ, UP3, !UPT ;  /* 0x00000020ff247290 */ /* 0x000fe20009ffe4ff */
[----:B------:R0:W-:Y:S01]  /*0600*/  STS.64 [UR35+0x30], R6 ;  /* 0x00003006ff007988 */ /* 0x0001e20008000a23 */
[----:B------:R-:W-:Y:S01]  /*0610*/  UIADD3.X UR38, UPT, UPT, URZ, UR14, URZ, UP1, !UPT ;  /* 0x0000000eff267290 */ /* 0x000fe20008ffe4ff */
[----:B------:R-:W-:Y:S01]  /*0620*/  MOV R3, UR39 ;  /* 0x0000002700037c02 */ /* 0x000fe20008000f00 */
[----:B------:R-:W-:Y:S01]  /*0630*/  UIADD3 UR30, UP1, UPT, UR30, UR10, URZ ;  /* 0x0000000a1e1e7290 */ /* 0x000fe2000ff3e0ff */
[----:B------:R1:W-:Y:S01]  /*0640*/  STS.64 [UR35+0x38], R8 ;  /* 0x00003808ff007988 */ /* 0x0003e20008000a23 */
[----:B------:R-:W-:-:S02]  /*0650*/  UIADD3 UR29, UP3, UPT, UR29, UR9, URZ ;  /* 0x000000091d1d7290 */ /* 0x000fc4000ff7e0ff */
[----:B------:R-:W-:Y:S01]  /*0660*/  UIADD3 UR24, UPT, UPT, UR17, 0x240, URZ ;  /* 0x0000024011187890 */ /* 0x000fe2000fffe0ff */
[----:B------:R2:W-:Y:S01]  /*0670*/  STS.64 [UR35+0x40], R2 ;  /* 0x00004002ff007988 */ /* 0x0005e20008000a23 */
[----:B------:R-:W-:Y:S01]  /*0680*/  UIADD3 UR26, UPT, UPT, UR17, 0x280, URZ ;  /* 0x00000280111a7890 */ /* 0x000fe2000fffe0ff */
[----:B0-----:R-:W-:Y:S01]  /*0690*/  IMAD.U32 R6, RZ, RZ, UR37 ;  /* 0x00000025ff067e24 */ /* 0x001fe2000f8e00ff */
[----:B------:R-:W-:Y:S01]  /*06a0*/  UIADD3.X UR37, UPT, UPT, URZ, UR14, URZ, UP1, !UPT ;  /* 0x0000000eff257290 */ /* 0x000fe20008ffe4ff */
[----:B------:R-:W-:Y:S01]  /*06b0*/  MOV R7, UR38 ;  /* 0x0000002600077c02 */ /* 0x000fe20008000f00 */
[----:B------:R0:W-:Y:S01]  /*06c0*/  STS.64 [UR35+0x48], R4 ;  /* 0x00004804ff007988 */ /* 0x0001e20008000a23 */
[----:B-1----:R-:W-:Y:S01]  /*06d0*/  IMAD.U32 R8, RZ, RZ, UR31 ;  /* 0x0000001fff087e24 */ /* 0x002fe2000f8e00ff */
[----:B------:R-:W-:Y:S01]  /*06e0*/  MOV R9, UR36 ;  /* 0x0000002400097c02 */ /* 0x000fe20008000f00 */
[----:B------:R-:W-:Y:S01]  /*06f0*/  UIADD3.X UR36, UPT, UPT, URZ, UR11, URZ, UP3, !UPT ;  /* 0x0000000bff247290 */ /* 0x000fe20009ffe4ff */
[----:B------:R1:W-:Y:S01]  /*0700*/  STS.64 [UR35+0x50], R6 ;  /* 0x00005006ff007988 */ /* 0x0003e20008000a23 */
[----:B------:R-:W-:Y:S01]  /*0710*/  UIADD3 UR31, UP1, UPT, UR28, UR9, URZ ;  /* 0x000000091c1f7290 */ /* 0x000fe2000ff3e0ff */
[----:B--2---:R-:W-:Y:S01]  /*0720*/  IMAD.U32 R2, RZ, RZ, UR30 ;  /* 0x0000001eff027e24 */ /* 0x004fe2000f8e00ff */
[----:B------:R-:W-:Y:S01]  /*0730*/  UIADD3 UR28, UP3, UPT, UR34, 0x1c0, URZ ;  /* 0x000001c0221c7890 */ /* 0x000fe2000ff7e0ff */
[----:B------:R2:W-:Y:S01]  /*0740*/  STS.64 [UR35+0x58], R8 ;  /* 0x00005808ff007988 */ /* 0x0005e20008000a23 */
[----:B------:R-:W-:Y:S01]  /*0750*/  UIADD3.X UR34, UPT, UPT, URZ, UR11, URZ, UP1, !UPT ;  /* 0x0000000bff227290 */ /* 0x000fe20008ffe4ff */
[----:B0-----:R-:W-:Y:S01]  /*0760*/  IMAD.U32 R4, RZ, RZ, UR29 ;  /* 0x0000001dff047e24 */ /* 0x001fe2000f8e00ff */
[----:B------:R-:W-:Y:S01]  /*0770*/  UIADD3.X UR30, UPT, UPT, URZ, UR32, URZ, UP3, !UPT ;  /* 0x00000020ff1e7290 */ /* 0x000fe20009ffe4ff */
[----:B------:R-:W-:Y:S01]  /*0780*/  MOV R3, UR37 ;  /* 0x0000002500037c02 */ /* 0x000fe20008000f00 */
[----:B------:R-:W-:Y:S01]  /*0790*/  UIADD3 UR29, UP3, UPT, UR6, UR23, URZ ;  /* 0x00000017061d7290 */ /* 0x000fe2000ff7e0ff */
[----:B-1----:R-:W-:Y:S01]  /*07a0*/  IMAD.U32 R6, RZ, RZ, UR31 ;  /* 0x0000001fff067e24 */ /* 0x002fe2000f8e00ff */
[----:B------:R-:W-:Y:S01]  /*07b0*/  UIADD3.X UR31, UPT, UPT, URZ, UR7, URZ, UP0, !UPT ;  /* 0x00000007ff1f7290 */ /* 0x000fe200087fe4ff */
[----:B------:R-:W-:Y:S01]  /*07c0*/  MOV R5, UR36 ;  /* 0x0000002400057c02 */ /* 0x000fe20008000f00 */
[----:B------:R-:W-:Y:S01]  /*07d0*/  ULOP3.LUT UR24, UR24, 0x7e40, URZ, 0xc0, !UPT ;  /* 0x00007e4018187892 */ /* 0x000fe2000f8ec0ff */
[----:B--2---:R-:W-:Y:S01]  /*07e0*/  MOV R9, UR30 ;  /* 0x0000001e00097c02 */ /* 0x004fe20008000f00 */
[----:B------:R-:W-:Y:S01]  /*07f0*/  ULOP3.LUT UR26, UR26, 0x7e80, URZ, 0xc0, !UPT ;  /* 0x00007e801a1a7892 */ /* 0x000fe2000f8ec0ff */
[----:B------:R-:W-:Y:S01]  /*0800*/  MOV R7, UR34 ;  /* 0x0000002200077c02 */ /* 0x000fe20008000f00 */
[----:B------:R-:W-:Y:S01]  /*0810*/  UIADD3.X UR30, UPT, UPT, URZ, UR7, URZ, UP3, !UPT ;  /* 0x00000007ff1e7290 */ /* 0x000fe20009ffe4ff */
[----:B------:R0:W-:Y:S01]  /*0820*/  STS.64 [UR35+0x60], R2 ;  /* 0x00006002ff007988 */ /* 0x0001e20008000a23 */
[----:B------:R-:W-:Y:S01]  /*0830*/  UIADD3 UR32, UP3, UPT, UR29, 0x40, URZ ;  /* 0x000000401d207890 */ /* 0x000fe2000ff7e0ff */
[----:B------:R-:W-:Y:S01]  /*0840*/  IMAD.U32 R8, RZ, RZ, UR28 ;  /* 0x0000001cff087e24 */ /* 0x000fe2000f8e00ff */
[----:B------:R-:W-:Y:S01]  /*0850*/  UIADD3 UR36, UP1, UPT, UR6, UR24, URZ ;  /* 0x0000001806247290 */ /* 0x000fe2000ff3e0ff */
[----:B------:R1:W-:Y:S01]  /*0860*/  STS.64 [UR35+0x68], R4 ;  /* 0x00006804ff007988 */ /* 0x0003e20008000a23 */
[----:B------:R-:W-:-:S02]  /*0870*/  UIADD3 UR28, UP0, UPT, UR6, UR26, URZ ;  /* 0x0000001a061c7290 */ /* 0x000fc4000ff1e0ff */
[----:B------:R-:W-:Y:S01]  /*0880*/  UIADD3.X UR34, UPT, UPT, URZ, UR30, URZ, UP3, !UPT ;  /* 0x0000001eff227290 */ /* 0x000fe20009ffe4ff */
[----:B------:R2:W-:Y:S01]  /*0890*/  STS.64 [UR35+0x70], R6 ;  /* 0x00007006ff007988 */ /* 0x0005e20008000a23 */
[----:B------:R-:W-:Y:S01]  /*08a0*/  UIADD3 UR27, UPT, UPT, UR17, 0x300, URZ ;  /* 0x00000300111b7890 */ /* 0x000fe2000fffe0ff */
[----:B0-----:R-:W-:Y:S01]  /*08b0*/  IMAD.U32 R2, RZ, RZ, UR33 ;  /* 0x00000021ff027e24 */ /* 0x001fe2000f8e00ff */
[----:B------:R-:W-:Y:S01]  /*08c0*/  MOV R3, UR31 ;  /* 0x0000001f00037c02 */ /* 0x000fe20008000f00 */
[----:B------:R-:W-:Y:S01]  /*08d0*/  UIADD3 UR31, UP3, UPT, UR23, UR8, URZ ;  /* 0x00000008171f7290 */ /* 0x000fe2000ff7e0ff */
[----:B------:R0:W-:Y:S01]  /*08e0*/  STS.64 [UR35+0x78], R8 ;  /* 0x00007808ff007988 */ /* 0x0001e20008000a23 */
[----:B-1----:R-:W-:Y:S01]  /*08f0*/  IMAD.U32 R4, RZ, RZ, UR29 ;  /* 0x0000001dff047e24 */ /* 0x002fe2000f8e00ff */
[----:B------:R-:W-:Y:S01]  /*0900*/  MOV R5, UR30 ;  /* 0x0000001e00057c02 */ /* 0x000fe20008000f00 */
[----:B------:R-:W-:Y:S01]  /*0910*/  UIADD3.X UR33, UPT, UPT, URZ, UR7, URZ, UP1, !UPT ;  /* 0x00000007ff217290 */ /* 0x000fe20008ffe4ff */
[----:B------:R1:W-:Y:S01]  /*0920*/  STS.64 [UR35+0x80], R2 ;  /* 0x00008002ff007988 */ /* 0x0003e20008000a23 */
[----:B------:R-:W-:Y:S01]  /*0930*/  ULOP3.LUT UR27, UR27, 0x7f00, URZ, 0xc0, !UPT ;  /* 0x00007f001b1b7892 */ /* 0x000fe2000f8ec0ff */
[----:B--2---:R-:W-:Y:S01]  /*0940*/  IMAD.U32 R6, RZ, RZ, UR36 ;  /* 0x00000024ff067e24 */ /* 0x004fe2000f8e00ff */
[----:B------:R-:W-:Y:S01]  /*0950*/  UIADD3 UR19, UPT, UPT, UR4, 0x30, URZ ;  /* 0x0000003004137890 */ /* 0x000fe2000fffe0ff */
[----:B------:R2:W-:Y:S01]  /*0960*/  STS.64 [UR35+0x88], R4 ;  /* 0x00008804ff007988 */ /* 0x0005e20008000a23 */
[----:B------:R-:W-:Y:S01]  /*0970*/  MOV R7, UR33 ;  /* 0x0000002100077c02 */ /* 0x000fe20008000f00 */
[----:B0-----:R-:W-:Y:S01]  /*0980*/  IMAD.U32 R8, RZ, RZ, UR32 ;  /* 0x00000020ff087e24 */ /* 0x001fe2000f8e00ff */
[----:B------:R-:W-:Y:S01]  /*0990*/  UIADD3.X UR32, UPT, UPT, URZ, UR16, URZ, UP3, !UPT ;  /* 0x00000010ff207290 */ /* 0x000fe20009ffe4ff */
[----:B------:R-:W-:Y:S01]  /*09a0*/  MOV R9, UR34 ;  /* 0x0000002200097c02 */ /* 0x000fe20008000f00 */
[----:B------:R-:W-:Y:S01]  /*09b0*/  UIADD3.X UR34, UPT, UPT, URZ, UR7, URZ, UP0, !UPT ;  /* 0x00000007ff227290 */ /* 0x000fe200087fe4ff */
[----:B-1----:R-:W-:Y:S01]  /*09c0*/  IMAD.U32 R2, RZ, RZ, UR28 ;  /* 0x0000001cff027e24 */ /* 0x002fe2000f8e00ff */
[----:B------:R-:W-:Y:S01]  /*09d0*/  UIADD3 UR28, UP3, UPT, UR29, 0xc0, URZ ;  /* 0x000000c01d1c7890 */ /* 0x000fe2000ff7e0ff */
[----:B------:R0:W-:Y:S01]  /*09e0*/  STS.64 [UR35+0x90], R6 ;  /* 0x00009006ff007988 */ /* 0x0001e20008000a23 */
[----:B------:R-:W-:Y:S01]  /*09f0*/  UIADD3 UR33, UP1, UPT, UR24, UR8, URZ ;  /* 0x0000000818217290 */ /* 0x000fe2000ff3e0ff */
[----:B--2---:R-:W-:Y:S01]  /*0a00*/  IMAD.U32 R4, RZ, RZ, UR31 ;  /* 0x0000001fff047e24 */ /* 0x004fe2000f8e00ff */
[----:B------:R-:W-:Y:S01]  /*0a10*/  UIADD3.X UR31, UPT, UPT, URZ, UR30, URZ, UP3, !UPT ;  /* 0x0000001eff1f7290 */ /* 0x000fe20009ffe4ff */
[----:B------:R1:W-:Y:S01]  /*0a20*/  STS.64 [UR35+0x98], R8 ;  /* 0x00009808ff007988 */ /* 0x0003e20008000a23 */
[----:B------:R-:W-:Y:S01]  /*0a30*/  UIADD3 UR27, UP0, UPT, UR6, UR27, URZ ;  /* 0x0000001b061b7290 */ /* 0x000fe2000ff1e0ff */
[----:B------:R-:W-:Y:S01]  /*0a40*/  MOV R3, UR34 ;  /* 0x0000002200037c02 */ /* 0x000fe20008000f00 */
[----:B------:R-:W-:Y:S01]  /*0a50*/  UIADD3.X UR34, UPT, UPT, URZ, UR16, URZ, UP1, !UPT ;  /* 0x00000010ff227290 */ /* 0x000fe20008ffe4ff */
[----:B------:R-:W-:Y:S01]  /*0a60*/  MOV R5, UR32 ;  /* 0x0000002000057c02 */ /* 0x000fe20008000f00 */
[----:B------:R-:W-:Y:S01]  /*0a70*/  UIADD3 UR32, UP3, UPT, UR23, UR10, URZ ;  /* 0x0000000a17207290 */ /* 0x000fe2000ff7e0ff */
[----:B0-----:R-:W-:Y:S01]  /*0a80*/  IMAD.U32 R6, RZ, RZ, UR33 ;  /* 0x00000021ff067e24 */ /* 0x001fe2000f8e00ff */
[----:B------:R0:W-:Y:S01]  /*0a90*/  STS.64 [UR35+0xa0], R2 ;  /* 0x0000a002ff007988 */ /* 0x0001e20008000a23 */
[----:B------:R-:W-:Y:S01]  /*0aa0*/  UIADD3 UR33, UP1, UPT, UR24, UR10, URZ ;  /* 0x0000000a18217290 */ /* 0x000fe2000ff3e0ff */
[----:B------:R-:W-:Y:S01]  /*0ab0*/  MOV R7, UR34 ;  /* 0x0000002200077c02 */ /* 0x000fe20008000f00 */
[----:B------:R-:W-:Y:S01]  /*0ac0*/  UIADD3.X UR34, UPT, UPT, URZ, UR14, URZ, UP3, !UPT ;  /* 0x0000000eff227290 */ /* 0x000fe20009ffe4ff */
[----:B-1----:R-:W-:Y:S01]  /*0ad0*/  MOV R9, UR31 ;  /* 0x0000001f00097c02 */ /* 0x002fe20008000f00 */
[----:B------:R-:W-:Y:S01]  /*0ae0*/  UIADD3.X UR31, UPT, UPT, URZ, UR7, URZ, UP0, !UPT ;  /* 0x00000007ff1f7290 */ /* 0x000fe200087fe4ff */
[----:B------:R-:W-:Y:S01]  /*0af0*/  IMAD.U32 R8, RZ, RZ, UR28 ;  /* 0x0000001cff087e24 */ /* 0x000fe2000f8e00ff */
[----:B------:R1:W-:Y:S01]  /*0b00*/  STS.64 [UR35+0xa8], R4 ;  /* 0x0000a804ff007988 */ /* 0x0003e20008000a23 */
[----:B------:R-:W-:Y:S01]  /*0b10*/  UIADD3 UR28, UP0, UPT, UR26, UR10, URZ ;  /* 0x0000000a1a1c7290 */ /* 0x000fe2000ff1e0ff */
[----:B0-----:R-:W-:-:S02]  /*0b20*/  IMAD.U32 R2, RZ, RZ, UR27 ;  /* 0x0000001bff027e24 */ /* 0x001fc4000f8e00ff */
[----:B------:R-:W-:Y:S01]  /*0b30*/  MOV R3, UR31 ;  /* 0x0000001f00037c02 */ /* 0x000fe20008000f00 */
[----:B------:R-:W-:Y:S01]  /*0b40*/  UIADD3 UR31, UP3, UPT, UR29, 0x140, URZ ;  /* 0x000001401d1f7890 */ /* 0x000fe2000ff7e0ff */
[----:B------:R0:W-:Y:S01]  /*0b50*/  STS.64 [UR35+0xb0], R6 ;  /* 0x0000b006ff007988 */ /* 0x0001e20008000a23 */
[----:B------:R-:W-:Y:S02]  /*0b60*/  UIADD3.X UR27, UPT, UPT, URZ, UR14, URZ, UP1, !UPT ;  /* 0x0000000eff1b7290 */ /* 0x000fe40008ffe4ff */
[----:B------:R-:W-:Y:S01]  /*0b70*/  USHF.L.U32 UR19, UR19, 0x5, URZ ;  /* 0x0000000513137899 */ /* 0x000fe200080006ff */
[----:B-1----:R-:W-:Y:S01]  /*0b80*/  IMAD.U32 R4, RZ, RZ, UR32 ;  /* 0x00000020ff047e24 */ /* 0x002fe2000f8e00ff */
[----:B------:R-:W-:Y:S01]  /*0b90*/  UIADD3.X UR32, UPT, UPT, URZ, UR30, URZ, UP3, !UPT ;  /* 0x0000001eff207290 */ /* 0x000fe20009ffe4ff */
[----:B------:R1:W-:Y:S01]  /*0ba0*/  STS.64 [UR35+0xb8], R8 ;  /* 0x0000b808ff007988 */ /* 0x0003e20008000a23 */
[----:B------:R-:W-:Y:S01]  /*0bb0*/  UIADD3 UR26, UP3, UPT, UR23, UR9, URZ ;  /* 0x00000009171a7290 */ /* 0x000fe2000ff7e0ff */
[----:B------:R-:W-:Y:S01]  /*0bc0*/  MOV R5, UR34 ;  /* 0x0000002200057c02 */ /* 0x000fe20008000f00 */
[----:B------:R-:W-:Y:S01]  /*0bd0*/  UIADD3.X UR23, UPT, UPT, URZ, UR14, URZ, UP0, !UPT ;  /* 0x0000000eff177290 */ /* 0x000fe200087fe4ff */
[----:B------:R2:W-:Y:S01]  /*0be0*/  STS.64 [UR35+0xc0], R2 ;  /* 0x0000c002ff007988 */ /* 0x0005e20008000a23 */
[----:B0-----:R-:W-:Y:S01]  /*0bf0*/  IMAD.U32 R6, RZ, RZ, UR33 ;  /* 0x00000021ff067e24 */ /* 0x001fe2000f8e00ff */
[----:B------:R-:W-:Y:S01]  /*0c00*/  MOV R7, UR27 ;  /* 0x0000001b00077c02 */ /* 0x000fe20008000f00 */
[----:B------:R-:W-:Y:S01]  /*0c10*/  UIADD3 UR27, UP1, UPT, UR24, UR9, URZ ;  /* 0x00000009181b7290 */ /* 0x000fe2000ff3e0ff */
[----:B------:R0:W-:Y:S01]  /*0c20*/  STS.64 [UR35+0xc8], R4 ;  /* 0x0000c804ff007988 */ /* 0x0001e20008000a23 */
[----:B------:R-:W-:Y:S01]  /*0c30*/  ULOP3.LUT UR19, UR19, 0x7e00, URZ, 0xc0, !UPT ;  /* 0x00007e0013137892 */ /* 0x000fe2000f8ec0ff */
[----:B-1----:R-:W-:Y:S01]  /*0c40*/  IMAD.U32 R8, RZ, RZ, UR31 ;  /* 0x0000001fff087e24 */ /* 0x002fe2000f8e00ff */
[----:B------:R-:W-:Y:S01]  /*0c50*/  MOV R9, UR32 ;  /* 0x0000002000097c02 */ /* 0x000fe20008000f00 */
[----:B------:R-:W-:Y:S01]  /*0c60*/  UIADD3.X UR31, UPT, UPT, URZ, UR11, URZ, UP3, !UPT ;  /* 0x0000000bff1f7290 */ /* 0x000fe20009ffe4ff */
[----:B------:R1:W-:Y:S01]  /*0c70*/  STS.64 [UR35+0xd0], R6 ;  /* 0x0000d006ff007988 */ /* 0x0003e20008000a23 */
[----:B--2---:R-:W-:Y:S01]  /*0c80*/  MOV R3, UR23 ;  /* 0x0000001700037c02 */ /* 0x004fe20008000f00 */
[----:B------:R-:W-:Y:S01]  /*0c90*/  UIADD3 UR23, UP0, UPT, UR29, 0x1c0, URZ ;  /* 0x000001c01d177890 */ /* 0x000fe2000ff1e0ff */
[----:B------:R-:W-:Y:S01]  /*0ca0*/  IMAD.U32 R2, RZ, RZ, UR28 ;  /* 0x0000001cff027e24 */ /* 0x000fe2000f8e00ff */
[----:B------:R2:W-:Y:S01]  /*0cb0*/  STS.64 [UR35+0xd8], R8 ;  /* 0x0000d808ff007988 */ /* 0x0005e20008000a23 */
[----:B0-----:R-:W-:Y:S01]  /*0cc0*/  IMAD.U32 R4, RZ, RZ, UR26 ;  /* 0x0000001aff047e24 */ /* 0x001fe2000f8e00ff */
[----:B------:R-:W-:Y:S01]  /*0cd0*/  UIADD3.X UR28, UPT, UPT, URZ, UR11, URZ, UP1, !UPT ;  /* 0x0000000bff1c7290 */ /* 0x000fe20008ffe4ff */
[----:B------:R-:W-:Y:S01]  /*0ce0*/  MOV R5, UR31 ;  /* 0x0000001f00057c02 */ /* 0x000fe20008000f00 */
[----:B------:R-:W-:Y:S01]  /*0cf0*/  UIADD3.X UR26, UPT, UPT, URZ, UR30, URZ, UP0, !UPT ;  /* 0x0000001eff1a7290 */ /* 0x000fe200087fe4ff */
[----:B------:R0:W-:Y:S01]  /*0d00*/  STS.64 [UR35+0xe0], R2 ;  /* 0x0000e002ff007988 */ /* 0x0001e20008000a23 */
[----:B------:R-:W-:Y:S01]  /*0d10*/  UIADD3 UR24, UP3, UPT, UR6, UR20, URZ ;  /* 0x0000001406187290 */ /* 0x000fe2000ff7e0ff */
[----:B-1----:R-:W-:Y:S01]  /*0d20*/  IMAD.U32 R6, RZ, RZ, UR27 ;  /* 0x0000001bff067e24 */ /* 0x002fe2000f8e00ff */
[----:B------:R-:W-:Y:S01]  /*0d30*/  UIADD3 UR31, UP0, UPT, UR6, UR18, URZ ;  /* 0x00000012061f7290 */ /* 0x000fe2000ff1e0ff */
[----:B------:R-:W-:Y:S01]  /*0d40*/  MOV R7, UR28 ;  /* 0x0000001c00077c02 */ /* 0x000fe20008000f00 */
[----:B--2---:R-:W-:Y:S01]  /*0d50*/  IMAD.U32 R8, RZ, RZ, UR23 ;  /* 0x00000017ff087e24 */ /* 0x004fe2000f8e00ff */
[----:B------:R-:W-:Y:S01]  /*0d60*/  UIADD3.X UR23, UPT, UPT, URZ, UR7, URZ, UP2, !UPT ;  /* 0x00000007ff177290 */ /* 0x000fe200097fe4ff */
[----:B------:R-:W-:Y:S01]  /*0d70*/  MOV R9, UR26 ;  /* 0x0000001a00097c02 */ /* 0x000fe20008000f00 */
[----:B------:R-:W-:Y:S01]  /*0d80*/  UIADD3.X UR26, UPT, UPT, URZ, UR7, URZ, UP3, !UPT ;  /* 0x00000007ff1a7290 */ /* 0x000fe20009ffe4ff */
[----:B------:R1:W-:Y:S01]  /*0d90*/  STS.64 [UR35+0xe8], R4 ;  /* 0x0000e804ff007988 */ /* 0x0003e20008000a23 */
[----:B0-----:R-:W-:Y:S01]  /*0da0*/  IMAD.U32 R2, RZ, RZ, UR25 ;  /* 0x00000019ff027e24 */ /* 0x001fe2000f8e00ff */
[----:B------:R-:W-:Y:S01]  /*0db0*/  UIADD3 UR25, UP2, UPT, UR24, 0x40, URZ ;  /* 0x0000004018197890 */ /* 0x000fe2000ff5e0ff */
[----:B------:R-:W-:Y:S01]  /*0dc0*/  MOV R3, UR23 ;  /* 0x0000001700037c02 */ /* 0x000fe20008000f00 */
[----:B------:R-:W-:Y:S01]  /*0dd0*/  UIADD3.X UR23, UPT, UPT, URZ, UR7, URZ, UP0, !UPT ;  /* 0x00000007ff177290 */ /* 0x000fe200087fe4ff */
[----:B------:R0:W-:Y:S01]  /*0de0*/  STS.64 [UR35+0xf0], R6 ;  /* 0x0000f006ff007988 */ /* 0x0001e20008000a23 */
[----:B------:R-:W-:-:S02]  /*0df0*/  UIADD3 UR28, UP1, UPT, UR6, UR21, URZ ;  /* 0x00000015061c7290 */ /* 0x000fc4000ff3e0ff */
[----:B------:R-:W-:Y:S01]  /*0e00*/  UIADD3 UR29, UP3, UPT, UR20, UR8, URZ ;  /* 0x00000008141d7290 */ /* 0x000fe2000ff7e0ff */
[----:B------:R2:W-:Y:S01]  /*0e10*/  STS.64 [UR35+0xf8], R8 ;  /* 0x0000f808ff007988 */ /* 0x0005e20008000a23 */
[----:B-1----:R-:W-:Y:S01]  /*0e20*/  IMAD.U32 R4, RZ, RZ, UR24 ;  /* 0x00000018ff047e24 */ /* 0x002fe2000f8e00ff */
[----:B------:R-:W-:Y:S01]  /*0e30*/  MOV R5, UR26 ;  /* 0x0000001a00057c02 */ /* 0x000fe20008000f00 */
[----:B------:R-:W-:Y:S01]  /*0e40*/  UIADD3.X UR27, UPT, UPT, URZ, UR26, URZ, UP2, !UPT ;  /* 0x0000001aff1b7290 */ /* 0x000fe200097fe4ff */
[----:B------:R1:W-:Y:S01]  /*0e50*/  STS.64 [UR35+0x100], R2 ;  /* 0x00010002ff007988 */ /* 0x0003e20008000a23 */
[----:B------:R-:W-:Y:S01]  /*0e60*/  UIADD3 UR30, UP0, UPT, UR18, UR8, URZ ;  /* 0x00000008121e7290 */ /* 0x000fe2000ff1e0ff */
[----:B0-----:R-:W-:Y:S01]  /*0e70*/  MOV R7, UR23 ;  /* 0x0000001700077c02 */ /* 0x001fe20008000f00 */
[----:B------:R-:W-:Y:S01]  /*0e80*/  UIADD3 UR23, UP2, UPT, UR6, UR22, URZ ;  /* 0x0000001606177290 */ /* 0x000fe2000ff5e0ff */
[----:B------:R0:W-:Y:S01]  /*0e90*/  STS.64 [UR35+0x108], R4 ;  /* 0x00010804ff007988 */ /* 0x0001e20008000a23 */
[----:B------:R-:W-:Y:S01]  /*0ea0*/  UIADD3.X UR22, UPT, UPT, URZ, UR16, URZ, UP3, !UPT ;  /* 0x00000010ff167290 */ /* 0x000fe20009ffe4ff */
[----:B--2---:R-:W-:Y:S01]  /*0eb0*/  IMAD.U32 R8, RZ, RZ, UR25 ;  /* 0x00000019ff087e24 */ /* 0x004fe2000f8e00ff */
[----:B------:R-:W-:Y:S01]  /*0ec0*/  UIADD3.X UR25, UPT, UPT, URZ, UR7, URZ, UP1, !UPT ;  /* 0x00000007ff197290 */ /* 0x000fe20008ffe4ff */
[----:B------:R-:W-:Y:S01]  /*0ed0*/  IMAD.U32 R6, RZ, RZ, UR31 ;  /* 0x0000001fff067e24 */ /* 0x000fe2000f8e00ff */
[----:B------:R-:W-:Y:S01]  /*0ee0*/  MOV R9, UR27 ;  /* 0x0000001b00097c02 */ /* 0x000fe20008000f00 */
[----:B-1----:R-:W-:Y:S01]  /*0ef0*/  IMAD.U32 R2, RZ, RZ, UR28 ;  /* 0x0000001cff027e24 */ /* 0x002fe2000f8e00ff */
[----:B------:R-:W-:-:S02]  /*0f00*/  UIADD3 UR28, UP1, UPT, UR24, 0xc0, URZ ;  /* 0x000000c0181c7890 */ /* 0x000fc4000ff3e0ff */
[----:B------:R-:W-:Y:S01]  /*0f10*/  MOV R3, UR25 ;  /* 0x0000001900037c02 */ /* 0x000fe20008000f00 */
[----:B0-----:R-:W-:Y:S01]  /*0f20*/  IMAD.U32 R4, RZ, RZ, UR29 ;  /* 0x0000001dff047e24 */ /* 0x001fe2000f8e00ff */
[----:B------:R-:W-:Y:S01]  /*0f30*/  UIADD3.X UR29, UPT, UPT, URZ, UR26, URZ, UP1, !UPT ;  /* 0x0000001aff1d7290 */ /* 0x000fe20008ffe4ff */
[----:B------:R-:W-:Y:S01]  /*0f40*/  MOV R5, UR22 ;  /* 0x0000001600057c02 */ /* 0x000fe20008000f00 */
[----:B------:R-:W-:Y:S01]  /*0f50*/  UIADD3 UR27, UP3, UPT, UR20, UR10, URZ ;  /* 0x0000000a141b7290 */ /* 0x000fe2000ff7e0ff */
[----:B------:R0:W-:Y:S01]  /*0f60*/  STS.64 [UR35+0x110], R6 ;  /* 0x00011006ff007988 */ /* 0x0001e20008000a23 */
[----:B------:R-:W-:Y:S02]  /*0f70*/  UIADD3.X UR22, UPT, UPT, URZ, UR16, URZ, UP0, !UPT ;  /* 0x00000010ff167290 */ /* 0x000fe400087fe4ff */
[----:B------:R-:W-:Y:S01]  /*0f80*/  UIADD3 UR25, UP0, UPT, UR18, UR10, URZ ;  /* 0x0000000a12197290 */ /* 0x000fe2000ff1e0ff */
[----:B------:R1:W-:Y:S01]  /*0f90*/  STS.64 [UR35+0x118], R8 ;  /* 0x00011808ff007988 */ /* 0x0003e20008000a23 */
[----:B------:R-:W-:-:S02]  /*0fa0*/  UIADD3 UR13, UPT, UPT, UR17, 0x620, URZ ;  /* 0x00000620110d7890 */ /* 0x000fc4000fffe0ff */
[----:B------:R-:W-:Y:S01]  /*0fb0*/  UIADD3 UR12, UPT, UPT, UR17, 0x640, URZ ;  /* 0x00000640110c7890 */ /* 0x000fe2000fffe0ff */
[----:B------:R2:W-:Y:S01]  /*0fc0*/  STS.64 [UR35+0x120], R2 ;  /* 0x00012002ff007988 */ /* 0x0005e20008000a23 */
[----:B------:R-:W-:Y:S01]  /*0fd0*/  UIADD3 UR15, UPT, UPT, UR17, 0x680, URZ ;  /* 0x00000680110f7890 */ /* 0x000fe2000fffe0ff */
[----:B0-----:R-:W-:Y:S01]  /*0fe0*/  MOV R7, UR22 ;  /* 0x0000001600077c02 */ /* 0x001fe20008000f00 */
[----:B------:R-:W-:Y:S01]  /*0ff0*/  IMAD.U32 R6, RZ, RZ, UR30 ;  /* 0x0000001eff067e24 */ /* 0x000fe2000f8e00ff */
[----:B------:R0:W-:Y:S01]  /*1000*/  STS.64 [UR35+0x128], R4 ;  /* 0x00012804ff007988 */ /* 0x0001e20008000a23 */
[----:B------:R-:W-:Y:S01]  /*1010*/  UIADD3 UR22, UP1, UPT, UR21, UR10, URZ ;  /* 0x0000000a15167290 */ /* 0x000fe2000ff3e0ff */
[----:B-1----:R-:W-:Y:S01]  /*1020*/  IMAD.U32 R8, RZ, RZ, UR28 ;  /* 0x0000001cff087e24 */ /* 0x002fe2000f8e00ff */
[----:B------:R-:W-:Y:S01]  /*1030*/  MOV R9, UR29 ;  /* 0x0000001d00097c02 */ /* 0x000fe20008000f00 */
[----:B------:R-:W-:Y:S01]  /*1040*/  UIADD3.X UR28, UPT, UPT, URZ, UR14, URZ, UP3, !UPT ;  /* 0x0000000eff1c7290 */ /* 0x000fe20009ffe4ff */
[----:B------:R1:W-:Y:S01]  /*1050*/  STS.64 [UR35+0x130], R6 ;  /* 0x00013006ff007988 */ /* 0x0003e20008000a23 */
[----:B--2---:R-:W-:Y:S01]  /*1060*/  IMAD.U32 R2, RZ, RZ, UR23 ;  /* 0x00000017ff027e24 */ /* 0x004fe2000f8e00ff */
[----:B------:R-:W-:-:S02]  /*1070*/  UIADD3.X UR29, UPT, UPT, URZ, UR7, URZ, UP2, !UPT ;  /* 0x00000007ff1d7290 */ /* 0x000fc400097fe4ff */
[----:B------:R-:W-:Y:S01]  /*1080*/  UIADD3 UR23, UP3, UPT, UR24, 0x140, URZ ;  /* 0x0000014018177890 */ /* 0x000fe2000ff7e0ff */
[----:B0-----:R-:W-:Y:S01]  /*1090*/  IMAD.U32 R4, RZ, RZ, UR27 ;  /* 0x0000001bff047e24 */ /* 0x001fe2000f8e00ff */
[----:B------:R-:W-:Y:S01]  /*10a0*/  UIADD3 UR21, UP2, UPT, UR20, UR9, URZ ;  /* 0x0000000914157290 */ /* 0x000fe2000ff5e0ff */
[----:B------:R-:W-:Y:S01]  /*10b0*/  MOV R5, UR28 ;  /* 0x0000001c00057c02 */ /* 0x000fe20008000f00 */
[----:B------:R-:W-:Y:S01]  /*10c0*/  UIADD3.X UR27, UPT, UPT, URZ, UR26, URZ, UP3, !UPT ;  /* 0x0000001aff1b7290 */ /* 0x000fe20009ffe4ff */
[----:B------:R-:W-:Y:S01]  /*10d0*/  MOV R3, UR29 ;  /* 0x0000001d00037c02 */ /* 0x000fe20008000f00 */
[----:B------:R-:W-:Y:S01]  /*10e0*/  UIADD3 UR20, UP3, UPT, UR18, UR9, URZ ;  /* 0x0000000912147290 */ /* 0x000fe2000ff7e0ff */
[----:B-1----:R-:W-:Y:S01]  /*10f0*/  IMAD.U32 R6, RZ, RZ, UR25 ;  /* 0x00000019ff067e24 */ /* 0x002fe2000f8e00ff */
[----:B------:R-:W-:Y:S01]  /*1100*/  UIADD3.X UR18, UPT, UPT, URZ, UR14, URZ, UP1, !UPT ;  /* 0x0000000eff127290 */ /* 0x000fe20008ffe4ff */
[----:B------:R0:W-:Y:S01]  /*1110*/  STS.64 [UR35+0x138], R8 ;  /* 0x00013808ff007988 */ /* 0x0001e20008000a23 */
[----:B------:R-:W-:-:S02]  /*1120*/  UIADD3.X UR28, UPT, UPT, URZ, UR14, URZ, UP0, !UPT ;  /* 0x0000000eff1c7290 */ /* 0x000fc400087fe4ff */
[----:B------:R-:W-:Y:S01]  /*1130*/  UIADD3 UR25, UP0, UPT, UR19, UR6, URZ ;  /* 0x0000000613197290 */ /* 0x000fe2000ff1e0ff */
[----:B------:R1:W-:Y:S01]  /*1140*/  STS.64 [UR35+0x140], R2 ;  /* 0x00014002ff007988 */ /* 0x0003e20008000a23 */
[----:B------:R-:W-:Y:S02]  /*1150*/  UIADD3.X UR19, UPT, UPT, URZ, UR11, URZ, UP2, !UPT ;  /* 0x0000000bff137290 */ /* 0x000fe400097fe4ff */
[----:B------:R-:W-:Y:S01]  /*1160*/  MOV R7, UR28 ;  /* 0x0000001c00077c02 */ /* 0x000fe20008000f00 */
[----:B------:R2:W-:Y:S01]  /*1170*/  STS.64 [UR35+0x148], R4 ;  /* 0x00014804ff007988 */ /* 0x0005e20008000a23 */
[----:B------:R-:W-:Y:S01]  /*1180*/  UIADD3 UR17, UPT, UPT, UR17, 0x700, URZ ;  /* 0x0000070011117890 */ /* 0x000fe2000fffe0ff */
[----:B0-----:R-:W-:Y:S01]  /*1190*/  IMAD.U32 R8, RZ, RZ, UR23 ;  /* 0x00000017ff087e24 */ /* 0x001fe2000f8e00ff */
[----:B------:R-:W-:Y:S01]  /*11a0*/  ULOP3.LUT UR13, UR13, 0x7e20, URZ, 0xc0, !UPT ;  /* 0x00007e200d0d7892 */ /* 0x000fe2000f8ec0ff */
[----:B------:R-:W-:Y:S01]  /*11b0*/  MOV R9, UR27 ;  /* 0x0000001b00097c02 */ /* 0x000fe20008000f00 */
[----:B------:R-:W-:Y:S01]  /*11c0*/  ULOP3.LUT UR12, UR12, 0x7e40, URZ, 0xc0, !UPT ;  /* 0x00007e400c0c7892 */ /* 0x000fe2000f8ec0ff */
[----:B-1----:R-:W-:Y:S01]  /*11d0*/  MOV R3, UR18 ;  /* 0x0000001200037c02 */ /* 0x002fe20008000f00 */
[----:B------:R-:W-:Y:S01]  /*11e0*/  UIADD3 UR18, UP2, UPT, UR24, 0x1c0, URZ ;  /* 0x000001c018127890 */ /* 0x000fe2000ff5e0ff */
[----:B------:R0:W-:Y:S01]  /*11f0*/  STS.64 [UR35+0x150], R6 ;  /* 0x00015006ff007988 */ /* 0x0001e20008000a23 */
[----:B------:R-:W-:Y:S01]  /*1200*/  ULOP3.LUT UR15, UR15, 0x7e80, URZ, 0xc0, !UPT ;  /* 0x00007e800f0f7892 */ /* 0x000fe2000f8ec0ff */
[----:B--2---:R-:W-:Y:S01]  /*1210*/  MOV R5, UR19 ;  /* 0x0000001300057c02 */ /* 0x004fe20008000f00 */
[----:B------:R-:W-:Y:S01]  /*1220*/  UIADD3.X UR19, UPT, UPT, URZ, UR26, URZ, UP2, !UPT ;  /* 0x0000001aff137290 */ /* 0x000fe200097fe4ff */
[----:B------:R-:W-:Y:S01]  /*1230*/  IMAD.U32 R4, RZ, RZ, UR21 ;  /* 0x00000015ff047e24 */ /* 0x000fe2000f8e00ff */
[----:B------:R-:W-:Y:S01]  /*1240*/  UIADD3.X UR21, UPT, UPT, URZ, UR11, URZ, UP3, !UPT ;  /* 0x0000000bff157290 */ /* 0x000fe20009ffe4ff */
[----:B------:R1:W-:Y:S01]  /*1250*/  STS.64 [UR35+0x158], R8 ;  /* 0x00015808ff007988 */ /* 0x0003e20008000a23 */
[----:B------:R-:W-:Y:S01]  /*1260*/  ULOP3.LUT UR17, UR17, 0x7f00, URZ, 0xc0, !UPT ;  /* 0x00007f0011117892 */ /* 0x000fe2000f8ec0ff */
[----:B------:R-:W-:Y:S01]  /*1270*/  IMAD.U32 R2, RZ, RZ, UR22 ;  /* 0x00000016ff027e24 */ /* 0x000fe2000f8e00ff */
[----:B------:R-:W-:Y:S01]  /*1280*/  UIADD3 UR23, UP1, UPT, UR13, UR6, URZ ;  /* 0x000000060d177290 */ /* 0x000fe2000ff3e0ff */
[----:B0-----:R-:W-:Y:S01]  /*1290*/  IMAD.U32 R6, RZ, RZ, UR20 ;  /* 0x00000014ff067e24 */ /* 0x001fe2000f8e00ff */
[----:B------:R-:W-:Y:S01]  /*12a0*/  UIADD3 UR24, UP3, UPT, UR12, UR6, URZ ;  /* 0x000000060c187290 */ /* 0x000fe2000ff7e0ff */
[----:B------:R-:W-:Y:S01]  /*12b0*/  MOV R7, UR21 ;  /* 0x0000001500077c02 */ /* 0x000fe20008000f00 */
[----:B------:R-:W-:Y:S01]  /*12c0*/  UIADD3 UR22, UP2, UPT, UR15, UR6, URZ ;  /* 0x000000060f167290 */ /* 0x000fe2000ff5e0ff */
[----:B------:R0:W-:Y:S01]  /*12d0*/  STS.64 [UR35+0x160], R2 ;  /* 0x00016002ff007988 */ /* 0x0001e20008000a23 */
[----:B------:R-:W-:Y:S01]  /*12e0*/  UIADD3.X UR21, UPT, UPT, URZ, UR7, URZ, UP3, !UPT ;  /* 0x00000007ff157290 */ /* 0x000fe20009ffe4ff */
[----:B-1----:R-:W-:Y:S01]  /*12f0*/  MOV R9, UR19 ;  /* 0x0000001300097c02 */ /* 0x002fe20008000f00 */
[----:B------:R-:W-:Y:S01]  /*1300*/  IMAD.U32 R8, RZ, RZ, UR18 ;  /* 0x00000012ff087e24 */ /* 0x000fe2000f8e00ff */
[----:B------:R-:W-:Y:S01]  /*1310*/  UIADD3.X UR19, UPT, UPT, URZ, UR7, URZ, UP0, !UPT ;  /* 0x00000007ff137290 */ /* 0x000fe200087fe4ff */
[----:B------:R1:W-:Y:S01]  /*1320*/  STS.64 [UR35+0x168], R4 ;  /* 0x00016804ff007988 */ /* 0x0003e20008000a23 */
[----:B------:R-:W-:-:S02]  /*1330*/  UIADD3.X UR18, UPT, UPT, URZ, UR7, URZ, UP1, !UPT ;  /* 0x00000007ff127290 */ /* 0x000fc40008ffe4ff */
[----:B------:R-:W-:Y:S01]  /*1340*/  UIADD3 UR17, UP0, UPT, UR17, UR6, URZ ;  /* 0x0000000611117290 */ /* 0x000fe2000ff1e0ff */
[----:B------:R2:W-:Y:S01]  /*1350*/  STS.64 [UR35+0x170], R6 ;  /* 0x00017006ff007988 */ /* 0x0005e20008000a23 */
[----:B------:R-:W-:Y:S01]  /*1360*/  UIADD3 UR6, UP1, UPT, UR23, 0x40, URZ ;  /* 0x0000004017067890 */ /* 0x000fe2000ff3e0ff */
[----:B0-----:R-:W-:Y:S01]  /*1370*/  IMAD.U32 R2, RZ, RZ, UR25 ;  /* 0x00000019ff027e24 */ /* 0x001fe2000f8e00ff */
[----:B------:R-:W-:Y:S01]  /*1380*/  MOV R3, UR19 ;  /* 0x0000001300037c02 */ /* 0x000fe20008000f00 */
[----:B------:R0:W-:Y:S01]  /*1390*/  STS.64 [UR35+0x178], R8 ;  /* 0x00017808ff007988 */ /* 0x0001e20008000a23 */
[----:B------:R-:W-:Y:S01]  /*13a0*/  UIADD3.X UR20, UPT, UPT, URZ, UR18, URZ, UP1, !UPT ;  /* 0x00000012ff147290 */ /* 0x000fe20008ffe4ff */
[----:B-1----:R-:W-:Y:S01]  /*13b0*/  IMAD.U32 R4, RZ, RZ, UR23 ;  /* 0x00000017ff047e24 */ /* 0x002fe2000f8e00ff */
[----:B------:R-:W-:Y:S01]  /*13c0*/  UIADD3 UR19, UP1, UPT, UR13, UR8, URZ ;  /* 0x000000080d137290 */ /* 0x000fe2000ff3e0ff */
[----:B------:R-:W-:Y:S01]  /*13d0*/  MOV R5, UR18 ;  /* 0x0000001200057c02 */ /* 0x000fe20008000f00 */
[----:B------:R1:W-:Y:S01]  /*13e0*/  STS.64 [UR35+0x180], R2 ;  /* 0x00018002ff007988 */ /* 0x0003e20008000a23 */
[----:B--2---:R-:W-:Y:S01]  /*13f0*/  IMAD.U32 R6, RZ, RZ, UR24 ;  /* 0x00000018ff067e24 */ /* 0x004fe2000f8e00ff */
[----:B------:R-:W-:Y:S01]  /*1400*/  MOV R7, UR21 ;  /* 0x0000001500077c02 */ /* 0x000fe20008000f00 */
[----:B------:R-:W-:Y:S01]  /*1410*/  UIADD3.X UR21, UPT, UPT, URZ, UR16, URZ, UP1, !UPT ;  /* 0x00000010ff157290 */ /* 0x000fe20008ffe4ff */
[----:B------:R2:W-:Y:S01]  /*1420*/  STS.64 [UR35+0x188], R4 ;  /* 0x00018804ff007988 */ /* 0x0005e20008000a23 */
[----:B0-----:R-:W-:Y:S01]  /*1430*/  IMAD.U32 R8, RZ, RZ, UR6 ;  /* 0x00000006ff087e24 */ /* 0x001fe2000f8e00ff */
[----:B------:R-:W-:Y:S01]  /*1440*/  UIADD3.X UR6, UPT, UPT, URZ, UR7, URZ, UP2, !UPT ;  /* 0x00000007ff067290 */ /* 0x000fe200097fe4ff */
[----:B------:R-:W-:Y:S01]  /*1450*/  MOV R9, UR20 ;  /* 0x0000001400097c02 */ /* 0x000fe20008000f00 */
[----:B------:R-:W-:Y:S01]  /*1460*/  UIADD3 UR8, UP3, UPT, UR12, UR8, URZ ;  /* 0x000000080c087290 */ /* 0x000fe2000ff7e0ff */
[----:B------:R0:W-:Y:S01]  /*1470*/  STS.64 [UR35+0x190], R6 ;  /* 0x00019006ff007988 */ /* 0x0001e20008000a23 */
[----:B------:R-:W-:Y:S01]  /*1480*/  UIADD3 UR20, UP1, UPT, UR13, UR10, URZ ;  /* 0x0000000a0d147290 */ /* 0x000fe2000ff3e0ff */
[----:B-1----:R-:W-:Y:S01]  /*1490*/  IMAD.U32 R2, RZ, RZ, UR22 ;  /* 0x00000016ff027e24 */ /* 0x002fe2000f8e00ff */
[----:B------:R-:W-:Y:S01]  /*14a0*/  MOV R3, UR6 ;  /* 0x0000000600037c02 */ /* 0x000fe20008000f00 */
[----:B------:R-:W-:Y:S01]  /*14b0*/  UIADD3 UR6, UP2, UPT, UR23, 0xc0, URZ ;  /* 0x000000c017067890 */ /* 0x000fe2000ff5e0ff */
[----:B------:R1:W-:Y:S01]  /*14c0*/  STS.64 [UR35+0x198], R8 ;  /* 0x00019808ff007988 */ /* 0x0003e20008000a23 */
[----:B--2---:R-:W-:Y:S01]  /*14d0*/  MOV R5, UR21 ;  /* 0x0000001500057c02 */ /* 0x004fe20008000f00 */
[----:B------:R-:W-:Y:S01]  /*14e0*/  UIADD3.X UR16, UPT, UPT, URZ, UR16, URZ, UP3, !UPT ;  /* 0x00000010ff107290 */ /* 0x000fe20009ffe4ff */
[----:B------:R-:W-:Y:S01]  /*14f0*/  IMAD.U32 R4, RZ, RZ, UR19 ;  /* 0x00000013ff047e24 */ /* 0x000fe2000f8e00ff */
[----:B------:R-:W-:Y:S01]  /*1500*/  UIADD3.X UR21, UPT, UPT, URZ, UR18, URZ, UP2, !UPT ;  /* 0x00000012ff157290 */ /* 0x000fe200097fe4ff */
[----:B------:R2:W-:Y:S01]  /*1510*/  STS.64 [UR35+0x1a0], R2 ;  /* 0x0001a002ff007988 */ /* 0x0005e20008000a23 */
[----:B------:R-:W-:Y:S01]  /*1520*/  UIADD3 UR19, UP3, UPT, UR12, UR10, URZ ;  /* 0x0000000a0c137290 */ /* 0x000fe2000ff7e0ff */
[----:B0-----:R-:W-:Y:S01]  /*1530*/  IMAD.U32 R6, RZ, RZ, UR8 ;  /* 0x00000008ff067e24 */ /* 0x001fe2000f8e00ff */
[----:B------:R-:W-:Y:S01]  /*1540*/  MOV R7, UR16 ;  /* 0x0000001000077c02 */ /* 0x000fe20008000f00 */
[----:B------:R0:W-:Y:S01]  /*1550*/  STS.64 [UR35+0x1a8], R4 ;  /* 0x0001a804ff007988 */ /* 0x0001e20008000a23 */
[----:B-1----:R-:W-:Y:S01]  /*1560*/  IMAD.U32 R8, RZ, RZ, UR6 ;  /* 0x00000006ff087e24 */ /* 0x002fe2000f8e00ff */
[----:B------:R-:W-:Y:S01]  /*1570*/  UIADD3.X UR6, UPT, UPT, URZ, UR7, URZ, UP0, !UPT ;  /* 0x00000007ff067290 */ /* 0x000fe200087fe4ff */
[----:B------:R-:W-:Y:S01]  /*1580*/  MOV R9, UR21 ;  /* 0x0000001500097c02 */ /* 0x000fe20008000f00 */
[----:B------:R-:W-:Y:S01]  /*1590*/  UIADD3.X UR7, UPT, UPT, URZ, UR14, URZ, UP1, !UPT ;  /* 0x0000000eff077290 */ /* 0x000fe20008ffe4ff */
[----:B------:R1:W-:Y:S01]  /*15a0*/  STS.64 [UR35+0x1b0], R6 ;  /* 0x0001b006ff007988 */ /* 0x0003e20008000a23 */
[----:B------:R-:W-:Y:S01]  /*15b0*/  UIADD3.X UR8, UPT, UPT, URZ, UR14, URZ, UP3, !UPT ;  /* 0x0000000eff087290 */ /* 0x000fe20009ffe4ff */
[----:B--2---:R-:W-:Y:S01]  /*15c0*/  IMAD.U32 R2, RZ, RZ, UR17 ;  /* 0x00000011ff027e24 */ /* 0x004fe2000f8e00ff */
[----:B------:R-:W-:Y:S01]  /*15d0*/  MOV R3, UR6 ;  /* 0x0000000600037c02 */ /* 0x000fe20008000f00 */
[----:B------:R-:W-:Y:S01]  /*15e0*/  UIADD3 UR6, UP1, UPT, UR23, 0x140, URZ ;  /* 0x0000014017067890 */ /* 0x000fe2000ff3e0ff */
[----:B0-----:R-:W-:Y:S01]  /*15f0*/  MOV R5, UR7 ;  /* 0x0000000700057c02 */ /* 0x001fe20008000f00 */
[----:B------:R-:W-:Y:S01]  /*1600*/  UIADD3 UR13, UP0, UPT, UR13, UR9, URZ ;  /* 0x000000090d0d7290 */ /* 0x000fe2000ff1e0ff */
[----:B------:R0:W-:Y:S01]  /*1610*/  STS.64 [UR35+0x1b8], R8 ;  /* 0x0001b808ff007988 */ /* 0x0001e20008000a23 */
[----:B------:R-:W-:Y:S01]  /*1620*/  UIADD3 UR10, UP2, UPT, UR15, UR10, URZ ;  /* 0x0000000a0f0a7290 */ /* 0x000fe2000ff5e0ff */
[----:B------:R-:W-:Y:S01]  /*1630*/  IMAD.U32 R4, RZ, RZ, UR20 ;  /* 0x00000014ff047e24 */ /* 0x000fe2000f8e00ff */
[----:B------:R-:W-:Y:S01]  /*1640*/  UIADD3.X UR7, UPT, UPT, URZ, UR18, URZ, UP1, !UPT ;  /* 0x00000012ff077290 */ /* 0x000fe20008ffe4ff */
[----:B-1----:R-:W-:Y:S01]  /*1650*/  MOV R7, UR8 ;  /* 0x0000000800077c02 */ /* 0x002fe20008000f00 */
[----:B------:R-:W-:Y:S01]  /*1660*/  UIADD3 UR9, UP1, UPT, UR12, UR9, URZ ;  /* 0x000000090c097290 */ /* 0x000fe2000ff3e0ff */
[----:B------:R-:W-:Y:S01]  /*1670*/  IMAD.U32 R6, RZ, RZ, UR19 ;  /* 0x00000013ff067e24 */ /* 0x000fe2000f8e00ff */
[----:B------:R-:W-:Y:S01]  /*1680*/  UIADD3.X UR8, UPT, UPT, URZ, UR11, URZ, UP0, !UPT ;  /* 0x0000000bff087290 */ /* 0x000fe200087fe4ff */
[----:B------:R1:W-:Y:S01]  /*1690*/  STS.64 [UR35+0x1c0], R2 ;  /* 0x0001c002ff007988 */ /* 0x0003e20008000a23 */
[----:B------:R-:W-:Y:S01]  /*16a0*/  UIADD3.X UR14, UPT, UPT, URZ, UR14, URZ, UP2, !UPT ;  /* 0x0000000eff0e7290 */ /* 0x000fe200097fe4ff */
[----:B0-----:R-:W-:Y:S01]  /*16b0*/  IMAD.U32 R8, RZ, RZ, UR6 ;  /* 0x00000006ff087e24 */ /* 0x001fe2000f8e00ff */
[----:B------:R-:W-:Y:S01]  /*16c0*/  UIADD3 UR6, UP0, UPT, UR23, 0x1c0, URZ ;  /* 0x000001c017067890 */ /* 0x000fe2000ff1e0ff */
[----:B------:R-:W-:Y:S01]  /*16d0*/  MOV R9, UR7 ;  /* 0x0000000700097c02 */ /* 0x000fe20008000f00 */
[----:B------:R-:W-:Y:S01]  /*16e0*/  UIADD3.X UR11, UPT, UPT, URZ, UR11, URZ, UP1, !UPT ;  /* 0x0000000bff0b7290 */ /* 0x000fe20008ffe4ff */
[----:B------:R0:W-:Y:S01]  /*16f0*/  STS.64 [UR35+0x1c8], R4 ;  /* 0x0001c804ff007988 */ /* 0x0001e20008000a23 */
[----:B------:R-:W-:Y:S01]  /*1700*/  UIADD3.X UR7, UPT, UPT, URZ, UR18, URZ, UP0, !UPT ;  /* 0x00000012ff077290 */ /* 0x000fe200087fe4ff */
[----:B------:R-:W-:Y:S01]  /*1710*/  IMAD.U32 R10, RZ, RZ, UR9 ;  /* 0x00000009ff0a7e24 */ /* 0x000fe2000f8e00ff */
[----:B------:R-:W-:Y:S01]  /*1720*/  UIADD3 UR4, UPT, UPT, UR4, 0x40, URZ ;  /* 0x0000004004047890 */ /* 0x000fe2000fffe0ff */
[----:B-1----:R-:W-:Y:S01]  /*1730*/  IMAD.U32 R2, RZ, RZ, UR10 ;  /* 0x0000000aff027e24 */ /* 0x002fe2000f8e00ff */
[----:B------:R-:W-:Y:S01]  /*1740*/  MOV R3, UR14 ;  /* 0x0000000e00037c02 */ /* 0x000fe20008000f00 */
[----:B------:R1:W-:Y:S01]  /*1750*/  STS.64 [UR35+0x1d0], R6 ;  /* 0x0001d006ff007988 */ /* 0x0003e20008000a23 */
[----:B------:R-:W-:Y:S01]  /*1760*/  MOV R11, UR11 ;  /* 0x0000000b000b7c02 */ /* 0x000fe20008000f00 */
[----:B------:R-:W-:Y:S01]  /*1770*/  UISETP.NE.AND UP0, UPT, UR4, 0x1000, UPT ;  /* 0x000010000400788c */ /* 0x000fe2000bf05270 */
[----:B0-----:R-:W-:Y:S01]  /*1780*/  MOV R4, UR13 ;  /* 0x0000000d00047c02 */ /* 0x001fe20008000f00 */
[----:B------:R-:W-:Y:S01]  /*1790*/  IMAD.U32 R5, RZ, RZ, UR8 ;  /* 0x00000008ff057e24 */ /* 0x000fe2000f8e00ff */
[----:B------:R0:W-:Y:S01]  /*17a0*/  STS.64 [UR35+0x1d8], R8 ;  /* 0x0001d808ff007988 */ /* 0x0001e20008000a23 */
[----:B-1----:R-:W-:Y:S01]  /*17b0*/  IMAD.U32 R6, RZ, RZ, UR6 ;  /* 0x00000006ff067e24 */ /* 0x002fe2000f8e00ff */
[----:B------:R-:W-:-:S02]  /*17c0*/  MOV R7, UR7 ;  /* 0x0000000700077c02 */ /* 0x000fc40008000f00 */
[----:B------:R0:W-:Y:S04]  /*17d0*/  STS.64 [UR35+0x1e0], R2 ;  /* 0x0001e002ff007988 */ /* 0x0001e80008000a23 */
[----:B------:R0:W-:Y:S04]  /*17e0*/  STS.64 [UR35+0x1e8], R4 ;  /* 0x0001e804ff007988 */ /* 0x0001e80008000a23 */
[----:B------:R0:W-:Y:S04]  /*17f0*/  STS.64 [UR35+0x1f0], R10 ;  /* 0x0001f00aff007988 */ /* 0x0001e80008000a23 */
[----:B------:R0:W-:Y:S01]  /*1800*/  STS.64 [UR35+0x1f8], R6 ;  /* 0x0001f806ff007988 */ /* 0x0001e20008000a23 */
[----:B------:R-:W-:Y:S05]  /*1810*/  BRA.U UP0, `(.L_x_2) ;  /* 0xffffffe900207547 */ /* 0x000fea000b83ffff */
.L_x_1:
[----:B------:R-:W-:Y:S05]  /*1820*/  BSYNC.RECONVERGENT B0 ;  /* 0x0000000000007941 */ /* 0x000fea0003800200 */
.L_x_0:
[----:B------:R-:W1:Y:S08]  /*1830*/  S2UR UR5, SR_CgaCtaId ;  /* 0x00000000000579c3 */ /* 0x000e700000008800 */
[----:B------:R-:W-:Y:S06]  /*1840*/  BAR.SYNC.DEFER_BLOCKING 0x0 ;  /* 0x0000000000007b1d */ /* 0x000fec0000010000 */
[----:B------:R-:W-:-:S02]  /*1850*/  UMOV UR4, 0x400 ;  /* 0x0000040000047882 */ /* 0x000fc40000000000 */
[----:B------:R-:W2:Y:S01]  /*1860*/  S2UR UR6, SR_SWINHI ;  /* 0x00000000000679c3 */ /* 0x000ea20000002f00 */
[----:B------:R-:W3:Y:S01]  /*1870*/  LDCU.64 UR14, c[0x0][0x390] ;  /* 0x00007200ff0e77ac */ /* 0x000ee20008000a00 */
[----:B------:R-:W4:Y:S01]  /*1880*/  LDCU.64 UR16, c[0x0][0x358] ;  /* 0x00006b00ff1077ac */ /* 0x000f220008000a00 */
[----:B-1----:R-:W-:Y:S02]  /*1890*/  ULEA UR4, UR5, UR4, 0x18 ;  /* 0x0000000405047291 */ /* 0x002fe4000f8ec0ff */
[----:B---3--:R-:W-:-:S04]  /*18a0*/  UISETP.NE.U32.AND UP0, UPT, UR14, URZ, UPT ;  /* 0x000000ff0e00728c */ /* 0x008fc8000bf05070 */
[----:B------:R-:W-:Y:S01]  /*18b0*/  UISETP.NE.AND.EX UP0, UPT, UR15, URZ, UPT, UP0 ;  /* 0x000000ff0f00728c */ /* 0x000fe2000bf05300 */
[----:B------:R-:W-:Y:S01]  /*18c0*/  UMOV UR4, UR4 ;  /* 0x0000000400047c82 */ /* 0x000fe20008000000 */
[----:B--2---:R-:W-:Y:S01]  /*18d0*/  UMOV UR5, UR6 ;  /* 0x0000000600057c82 */ /* 0x004fe20008000000 */
[----:B0-----:R-:W-:-:S05]  /*18e0*/  LEA R2, R0, UR4, 0x3 ;  /* 0x0000000400027c11 */ /* 0x001fca000f8e18ff */
[----:B------:R0:W1:Y:S01]  /*18f0*/  LDS R21, [R2] ;  /* 0x0000000002157984 */ /* 0x0000620000000800 */
[----:B------:R-:W-:Y:S06]  /*1900*/  BAR.SYNC.DEFER_BLOCKING 0x0 ;  /* 0x0000000000007b1d */ /* 0x000fec0000010000 */
[----:B----4-:R-:W-:Y:S05]  /*1910*/  BRA.U !UP0, `(.L_x_3) ;  /* 0x0000001108e47547 */ /* 0x010fea000b800000 */
[----:B------:R-:W-:Y:S02]  /*1920*/  UIADD3 UR10, UP0, UPT, UR14, -0x1, URZ ;  /* 0xffffffff0e0a7890 */ /* 0x000fe4000ff1e0ff */
[----:B------:R-:W-:Y:S02]  /*1930*/  UISETP.GE.U32.AND UP1, UPT, UR14, 0x64, UPT ;  /* 0x000000640e00788c */ /* 0x000fe4000bf26070 */
[----:B------:R-:W-:Y:S02]  /*1940*/  UIADD3.X UR11, UPT, UPT, UR15, -0x1, URZ, UP0, !UPT ;  /* 0xffffffff0f0b7890 */ /* 0x000fe400087fe4ff */
[----:B------:R-:W-:Y:S02]  /*1950*/  UISETP.GE.U32.AND.EX UP1, UPT, UR15, URZ, UPT, UP1 ;  /* 0x000000ff0f00728c */ /* 0x000fe4000bf26110 */
[----:B------:R-:W-:Y:S02]  /*1960*/  USHF.R.U32.HI UR12, URZ, 0x2, UR11 ;  /* 0x00000002ff0c7899 */ /* 0x000fe4000801160b */
[----:B------:R-:W-:-:S02]  /*1970*/  USHF.R.U64 UR8, UR10, 0x2, UR11 ;  /* 0x000000020a087899 */ /* 0x000fc4000800120b */
[----:B------:R-:W-:-:S04]  /*1980*/  UIMAD.WIDE.U32 UR4, UR12, 0x5c28f5c3, URZ ;  /* 0x5c28f5c30c0478a5 */ /* 0x000fc8000f8e00ff */
[----:B------:R-:W-:Y:S02]  /*1990*/  UIMAD.WIDE.U32 UR6, UP0, UR8, 0x28f5c28f, UR4 ;  /* 0x28f5c28f080678a5 */ /* 0x000fe4000f800004 */
[----:B------:R-:W-:Y:S02]  /*19a0*/  UIMAD.WIDE.U32 UR4, UR8, 0x5c28f5c3, URZ ;  /* 0x5c28f5c3080478a5 */ /* 0x000fe4000f8e00ff */
[----:B------:R-:W-:Y:S02]  /*19b0*/  UIADD3.X UR9, UPT, UPT, URZ, URZ, URZ, UP0, !UPT ;  /* 0x000000ffff097290 */ /* 0x000fe400087fe4ff */
[----:B------:R-:W-:Y:S01]  /*19c0*/  UIADD3 URZ, UP0, UPT, UR5, UR6, URZ ;  /* 0x0000000605ff7290 */ /* 0x000fe2000ff1e0ff */
[----:B------:R-:W-:-:S03]  /*19d0*/  UMOV UR8, UR7 ;  /* 0x0000000700087c82 */ /* 0x000fc60008000000 */
[----:B------:R-:W-:-:S04]  /*19e0*/  UIMAD.WIDE.U32.X UR4, UR12, 0x28f5c28f, UR8, UP0 ;  /* 0x28f5c28f0c0478a5 */ /* 0x000fc800080e0408 */
[----:B------:R-:W-:Y:S02]  /*19f0*/  USHF.R.U64 UR7, UR4, 0x2, UR5 ;  /* 0x0000000204077899 */ /* 0x000fe40008001205 */
[----:B------:R-:W-:Y:S02]  /*1a00*/  USHF.R.U32.HI UR6, URZ, 0x2, UR5 ;  /* 0x00000002ff067899 */ /* 0x000fe40008011605 */
[----:B------:R-:W-:Y:S02]  /*1a10*/  UIMAD.WIDE.U32 UR4, UR7, -0x64, UR10 ;  /* 0xffffff9c070478a5 */ /* 0x000fe4000f8e000a */
[----:B------:R-:W-:-:S04]  /*1a20*/  UIMAD UR6, UR6, -0x64, URZ ;  /* 0xffffff9c060678a4 */ /* 0x000fc8000f8e02ff */
[----:B------:R-:W-:Y:S02]  /*1a30*/  UIADD3 UR7, UPT, UPT, UR5, -UR7, UR6 ;  /* 0x8000000705077290 */ /* 0x000fe4000fffe006 */
[----:B------:R-:W-:-:S04]  /*1a40*/  UIADD3 UR6, UP0, UPT, UR4, 0x1, URZ ;  /* 0x0000000104067890 */ /* 0x000fc8000ff1e0ff */
[----:B------:R-:W-:Y:S02]  /*1a50*/  UIADD3.X UR7, UPT, UPT, URZ, UR7, URZ, UP0, !UPT ;  /* 0x00000007ff077290 */ /* 0x000fe400087fe4ff */
[----:B------:R-:W-:-:S04]  /*1a60*/  UISETP.NE.U32.AND UP0, UPT, UR6, 0x64, UPT ;  /* 0x000000640600788c */ /* 0x000fc8000bf05070 */
[----:B------:R-:W-:Y:S01]  /*1a70*/  UISETP.NE.AND.EX UP0, UPT, UR7, URZ, UPT, UP0 ;  /* 0x000000ff0700728c */ /* 0x000fe2000bf05300 */
[----:B------:R-:W-:Y:S10]  /*1a80*/  BRA.U !UP1, `(.L_x_4) ;  /* 0x0000001109647547 */ /* 0x000ff4000b800000 */
[----:B------:R-:W-:-:S04]  /*1a90*/  UISETP.NE.U32.AND UP1, UPT, UR6, 0x64, UPT ;  /* 0x000000640600788c */ /* 0x000fc8000bf25070 */
[----:B------:R-:W-:-:S04]  /*1aa0*/  UISETP.NE.AND.EX UP1, UPT, UR7, URZ, UPT, UP1 ;  /* 0x000000ff0700728c */ /* 0x000fc8000bf25310 */
[----:B------:R-:W-:Y:S02]  /*1ab0*/  USEL UR4, UR6, URZ, UP1 ;  /* 0x000000ff06047287 */ /* 0x000fe40008800000 */
[----:B------:R-:W-:Y:S02]  /*1ac0*/  USEL UR5, UR7, URZ, UP1 ;  /* 0x000000ff07057287 */ /* 0x000fe40008800000 */
[----:B------:R-:W-:-:S03]  /*1ad0*/  UIADD3 UR14, UP1, UPT, -UR4, UR14, URZ ;  /* 0x0000000e040e7290 */ /* 0x000fc6000ff3e1ff */
[----:B------:R-:W-:Y:S01]  /*1ae0*/  UMOV UR4, URZ ;  /* 0x000000ff00047c82 */ /* 0x000fe20008000000 */
[----:B------:R-:W-:-:S03]  /*1af0*/  UIADD3.X UR15, UPT, UPT, ~UR5, UR15, URZ, UP1, !UPT ;  /* 0x0000000f050f7290 */ /* 0x000fc60008ffe5ff */
[----:B------:R-:W-:-:S09]  /*1b00*/  UMOV UR5, URZ ;  /* 0x000000ff00057c82 */ /* 0x000fd20008000000 */
.L_x_5:
[----:B-1----:R-:W1:Y:S01]  /*1b10*/  LDS.64 R20, [R21] ;  /* 0x0000000015147984 */ /* 0x002e620000000a00 */
[----:B------:R-:W-:-:S04]  /*1b20*/  UIADD3 UR4, UP1, UPT, UR4, 0x64, URZ ;  /* 0x0000006404047890 */ /* 0x000fc8000ff3e0ff */
[----:B------:R-:W-:Y:S02]  /*1b30*/  UIADD3.X UR5, UPT, UPT, URZ, UR5, URZ, UP1, !UPT ;  /* 0x00000005ff057290 */ /* 0x000fe40008ffe4ff */
[----:B------:R-:W-:-:S04]  /*1b40*/  UISETP.NE.U32.AND UP1, UPT, UR4, UR14, UPT ;  /* 0x0000000e0400728c */ /* 0x000fc8000bf25070 */
[----:B------:R-:W-:Y:S01]  /*1b50*/  UISETP.NE.AND.EX UP1, UPT, UR5, UR15, UPT, UP1 ;  /* 0x0000000f0500728c */ /* 0x000fe2000bf25310 */
[----:B-1----:R-:W-:Y:S01]  /*1b60*/  IMAD.MOV.U32 R4, RZ, RZ, R20 ;  /* 0x000000ffff047224 */ /* 0x002fe200078e0014 */
[----:B------:R-:W-:Y:S05]  /*1b70*/  STL.64 [R1], R20 ;  /* 0x0000001401007387 */ /* 0x000fea0000100a00 */
[----:B------:R-:W1:Y:S02]  /*1b80*/  LDS.64 R4, [R4] ;  /* 0x0000000004047984 */ /* 0x000e640000000a00 */
[----:B-1----:R-:W-:Y:S02]  /*1b90*/  MOV R6, R4 ;  /* 0x0000000400067202 */ /* 0x002fe40000000f00 */
[----:B------:R-:W-:Y:S04]  /*1ba0*/  STL.64 [R1], R4 ;  /* 0x0000000401007387 */ /* 0x000fe80000100a00 */
[----:B------:R-:W1:Y:S02]  /*1bb0*/  LDS.64 R24, [R6] ;  /* 0x0000000006187984 */ /* 0x000e640000000a00 */
[----:B-1----:R-:W-:-:S02]  /*1bc0*/  IMAD.MOV.U32 R3, RZ, RZ, R24 ;  /* 0x000000ffff037224 */ /* 0x002fc400078e0018 */
[----:B------:R-:W-:Y:S04]  /*1bd0*/  STL.64 [R1], R24 ;  /* 0x0000001801007387 */ /* 0x000fe80000100a00 */
[----:B------:R-:W0:Y:S02]  /*1be0*/  LDS.64 R28, [R3] ;  /* 0x00000000031c7984 */ /* 0x000e240000000a00 */
[----:B0-----:R-:W-:Y:S02]  /*1bf0*/  MOV R2, R28 ;  /* 0x0000001c00027202 */ /* 0x001fe40000000f00 */
[----:B------:R-:W-:Y:S04]  /*1c00*/  STL.64 [R1], R28 ;  /* 0x0000001c01007387 */ /* 0x000fe80000100a00 */
[----:B------:R-:W0:Y:S02]  /*1c10*/  LDS.64 R10, [R2] ;  /* 0x00000000020a7984 */ /* 0x000e240000000a00 */
[----:B0-2---:R-:W-:-:S02]  /*1c20*/  IMAD.MOV.U32 R12, RZ, RZ, R10 ;  /* 0x000000ffff0c7224 */ /* 0x005fc400078e000a */
[----:B------:R-:W-:Y:S04]  /*1c30*/  STL.64 [R1], R10 ;  /* 0x0000000a01007387 */ /* 0x000fe80000100a00 */
[----:B------:R-:W0:Y:S02]  /*1c40*/  LDS.64 R26, [R12] ;  /* 0x000000000c1a7984 */ /* 0x000e240000000a00 */
[----:B0-----:R-:W-:Y:S02]  /*1c50*/  MOV R15, R26 ;  /* 0x0000001a000f7202 */ /* 0x001fe40000000f00 */
[----:B------:R-:W-:Y:S04]  /*1c60*/  STL.64 [R1], R26 ;  /* 0x0000001a01007387 */ /* 0x000fe80000100a00 */
[----:B------:R-:W0:Y:S02]  /*1c70*/  LDS.64 R22, [R15] ;  /* 0x000000000f167984 */ /* 0x000e240000000a00 */
[----:B0-----:R-:W-:-:S02]  /*1c80*/  IMAD.MOV.U32 R14, RZ, RZ, R22 ;  /* 0x000000ffff0e7224 */ /* 0x001fc400078e0016 */
        /* <DEDUP_REMOVED lines=229> */
[----:B------:R-:W0:Y:S04]  /*2ae0*/  LDS R12, [R17] ;  /* 0x00000000110c7984 */ /* 0x000e280000000800 */
[----:B0-----:R-:W0:Y:S04]  /*2af0*/  LDS R12, [R12] ;  /* 0x000000000c0c7984 */ /* 0x001e280000000800 */
        /* <DEDUP_REMOVED lines=14> */
[----:B0-----:R-:W0:Y:S04]  /*2be0*/  LDS.64 R12, [R12] ;  /* 0x000000000c0c7984 */ /* 0x001e280000000a00 */
[----:B0-----:R2:W-:Y:S01]  /*2bf0*/  STL.64 [R1], R12 ;  /* 0x0000000c01007387 */ /* 0x0015e20000100a00 */
[----:B------:R-:W-:Y:S01]  /*2c00*/  MOV R21, R12 ;  /* 0x0000000c00157202 */ /* 0x000fe20000000f00 */
[----:B------:R-:W-:Y:S06]  /*2c10*/  BRA.U UP1, `(.L_x_5) ;  /* 0xffffffed01bc7547 */ /* 0x000fec000b83ffff */
.L_x_4:
[----:B------:R-:W-:Y:S05]  /*2c20*/  BRA.U !UP0, `(.L_x_3) ;  /* 0x0000000108207547 */ /* 0x000fea000b800000 */
.L_x_6:
[----:B01-3--:R-:W0:Y:S01]  /*2c30*/  LDS.64 R2, [R21] ;  /* 0x0000000015027984 */ /* 0x00be220000000a00 */
[----:B------:R-:W-:-:S04]  /*2c40*/  UIADD3 UR6, UP0, UPT, UR6, -0x1, URZ ;  /* 0xffffffff06067890 */ /* 0x000fc8000ff1e0ff */
[----:B------:R-:W-:Y:S02]  /*2c50*/  UIADD3.X UR7, UPT, UPT, UR7, -0x1, URZ, UP0, !UPT ;  /* 0xffffffff07077890 */ /* 0x000fe400087fe4ff */
[----:B------:R-:W-:-:S04]  /*2c60*/  UISETP.NE.U32.AND UP0, UPT, UR6, URZ, UPT ;  /* 0x000000ff0600728c */ /* 0x000fc8000bf05070 */
[----:B------:R-:W-:Y:S01]  /*2c70*/  UISETP.NE.AND.EX UP0, UPT, UR7, URZ, UPT, UP0 ;  /* 0x000000ff0700728c */ /* 0x000fe2000bf05300 */
[----:B0-----:R3:W-:Y:S01]  /*2c80*/  STL.64 [R1], R2 ;  /* 0x0000000201007387 */ /* 0x0017e20000100a00 */
[----:B------:R-:W-:-:S07]  /*2c90*/  MOV R21, R2 ;  /* 0x0000000200157202 */ /* 0x000fce0000000f00 */
[----:B------:R-:W-:Y:S05]  /*2ca0*/  BRA.U UP0, `(.L_x_6) ;  /* 0xfffffffd00e07547 */ /* 0x000fea000b83ffff */
.L_x_3:
[----:B------:R-:W4:Y:S08]  /*2cb0*/  S2UR UR4, SR_CTAID.X ;  /* 0x00000000000479c3 */ /* 0x000f300000002500 */
[----:B------:R-:W4:Y:S08]  /*2cc0*/  LDC R5, c[0x0][0x360] ;  /* 0x0000d800ff057b82 */ /* 0x000f300000000800 */
[----:B0--3--:R-:W0:Y:S01]  /*2cd0*/  LDC.64 R2, c[0x0][0x388] ;  /* 0x0000e200ff027b82 */ /* 0x009e220000000a00 */
[----:B----4-:R-:W-:-:S04]  /*2ce0*/  IMAD R5, R5, UR4, R0 ;  /* 0x0000000405057c24 */ /* 0x010fc8000f8e0200 */
[----:B0-----:R-:W-:-:S05]  /*2cf0*/  IMAD.WIDE.U32 R2, R5, 0x4, R2 ;  /* 0x0000000405027825 */ /* 0x001fca00078e0002 */
[----:B-1----:R-:W-:Y:S01]  /*2d00*/  STG.E desc[UR16][R2.64], R21 ;  /* 0x0000001502007986 */ /* 0x002fe2000c101910 */
[----:B------:R-:W-:Y:S05]  /*2d10*/  EXIT ;  /* 0x000000000000794d */ /* 0x000fea0003800000 */
.L_x_7:
[----:B------:R-:W-:-:S00]  /*2d20*/  BRA `(.L_x_7) ;  /* 0xfffffffc00fc7947 */ /* 0x000fc0000383ffff */
[----:B------:R-:W-:-:S00]  /*2d30*/  NOP ;  /* 0x0000000000007918 */ /* 0x000fc00000000000 */
        /* <DEDUP_REMOVED lines=12> */
.L_x_8:


//--------------------- .nv.shared._Z12PowerKernal2PjS_y --------------------------
	.section	.nv.shared._Z12PowerKernal2PjS_y,"aw",@nobits
	.sectionflags	@""
	.align	8
.nv.shared._Z12PowerKernal2PjS_y:
	.zero		33792


//--------------------- .nv.shared.reserved.0     --------------------------
	.section	.nv.shared.reserved.0,"aw",@nobits
	.weak		__nv_reservedSMEM_offset_0_alias
	.size		__nv_reservedSMEM_offset_0_alias, 0, 64
	.other		__nv_reservedSMEM_offset_0_alias,@"STO_CUDA_RESERVED_SHARED STV_DEFAULT"
__nv_reservedSMEM_offset_0_alias:
	.zero		0
	.zero		64


//--------------------- .nv.constant0._Z12PowerKernal2PjS_y --------------------------
	.section	.nv.constant0._Z12PowerKernal2PjS_y,"a",@progbits
	.sectionflags	@""
	.align	4
.nv.constant0._Z12PowerKernal2PjS_y:
	.zero		920


//--------------------- SYMBOLS --------------------------

	.type		.nv.reservedSmem.offset0,@object
	.size		.nv.reservedSmem.offset0,0x4
	.type		.nv.reservedSmem.cap,@object
	.size		.nv.reservedSmem.cap,0x4
